//
// Generated by NVIDIA NVVM Compiler
//
// Compiler Build ID: CL-36424714
// Cuda compilation tools, release 13.0, V13.0.88
// Based on NVVM 20.0.0
//

.version 9.0
.target sm_100
.address_size 64

	// .globl	_Z11blockTile2DILi128ELi128ELi8ELi8ELi8EEviiiPfS0_S0_ff
.extern .func __assertfail
(
	.param .b64 __assertfail_param_0,
	.param .b64 __assertfail_param_1,
	.param .b32 __assertfail_param_2,
	.param .b64 __assertfail_param_3,
	.param .b64 __assertfail_param_4
)
;
.global .align 1 .b8 __unnamed_1[143] = {118, 111, 105, 100, 32, 98, 108, 111, 99, 107, 84, 105, 108, 101, 50, 68, 40, 105, 110, 116, 44, 32, 105, 110, 116, 44, 32, 105, 110, 116, 44, 32, 102, 108, 111, 97, 116, 32, 42, 44, 32, 102, 108, 111, 97, 116, 32, 42, 44, 32, 102, 108, 111, 97, 116, 32, 42, 44, 32, 102, 108, 111, 97, 116, 44, 32, 102, 108, 111, 97, 116, 41, 32, 91, 119, 105, 116, 104, 32, 105, 110, 116, 32, 66, 77, 32, 61, 32, 49, 50, 56, 59, 32, 105, 110, 116, 32, 66, 78, 32, 61, 32, 49, 50, 56, 59, 32, 105, 110, 116, 32, 84, 78, 32, 61, 32, 56, 59, 32, 105, 110, 116, 32, 84, 77, 32, 61, 32, 56, 59, 32, 105, 110, 116, 32, 66, 75, 32, 61, 32, 56, 93};
// _ZZ11blockTile2DILi128ELi128ELi8ELi8ELi8EEviiiPfS0_S0_ffE2As has been demoted
// _ZZ11blockTile2DILi128ELi128ELi8ELi8ELi8EEviiiPfS0_S0_ffE2Bs has been demoted
.global .align 1 .b8 $str[25] = {98, 108, 111, 99, 107, 68, 105, 109, 46, 120, 32, 61, 61, 32, 110, 117, 109, 84, 104, 114, 101, 97, 100, 115};
.global .align 1 .b8 $str$1[27] = {47, 116, 109, 112, 47, 115, 97, 115, 115, 95, 99, 117, 95, 56, 118, 48, 51, 111, 106, 55, 112, 47, 107, 46, 99, 117};

.visible .entry _Z11blockTile2DILi128ELi128ELi8ELi8ELi8EEviiiPfS0_S0_ff(
	.param .u32 _Z11blockTile2DILi128ELi128ELi8ELi8ELi8EEviiiPfS0_S0_ff_param_0,
	.param .u32 _Z11blockTile2DILi128ELi128ELi8ELi8ELi8EEviiiPfS0_S0_ff_param_1,
	.param .u32 _Z11blockTile2DILi128ELi128ELi8ELi8ELi8EEviiiPfS0_S0_ff_param_2,
	.param .u64 .ptr .align 1 _Z11blockTile2DILi128ELi128ELi8ELi8ELi8EEviiiPfS0_S0_ff_param_3,
	.param .u64 .ptr .align 1 _Z11blockTile2DILi128ELi128ELi8ELi8ELi8EEviiiPfS0_S0_ff_param_4,
	.param .u64 .ptr .align 1 _Z11blockTile2DILi128ELi128ELi8ELi8ELi8EEviiiPfS0_S0_ff_param_5,
	.param .f32 _Z11blockTile2DILi128ELi128ELi8ELi8ELi8EEviiiPfS0_S0_ff_param_6,
	.param .f32 _Z11blockTile2DILi128ELi128ELi8ELi8ELi8EEviiiPfS0_S0_ff_param_7
)
.maxntid 256
.minnctapersm 1
{
	.reg .pred 	%p<5>;
	.reg .b32 	%r<103>;
	.reg .b32 	%f<666>;
	.reg .b64 	%rd<243>;
	// demoted variable
	.shared .align 4 .b8 _ZZ11blockTile2DILi128ELi128ELi8ELi8ELi8EEviiiPfS0_S0_ffE2As[4096];
	// demoted variable
	.shared .align 4 .b8 _ZZ11blockTile2DILi128ELi128ELi8ELi8ELi8EEviiiPfS0_S0_ffE2Bs[4096];
	ld.param.u32 	%r19, [_Z11blockTile2DILi128ELi128ELi8ELi8ELi8EEviiiPfS0_S0_ff_param_1];
	ld.param.u32 	%r20, [_Z11blockTile2DILi128ELi128ELi8ELi8ELi8EEviiiPfS0_S0_ff_param_2];
	ld.param.u64 	%rd7, [_Z11blockTile2DILi128ELi128ELi8ELi8ELi8EEviiiPfS0_S0_ff_param_3];
	ld.param.u64 	%rd8, [_Z11blockTile2DILi128ELi128ELi8ELi8ELi8EEviiiPfS0_S0_ff_param_4];
	ld.param.u64 	%rd9, [_Z11blockTile2DILi128ELi128ELi8ELi8ELi8EEviiiPfS0_S0_ff_param_5];
	ld.param.f32 	%f257, [_Z11blockTile2DILi128ELi128ELi8ELi8ELi8EEviiiPfS0_S0_ff_param_6];
	ld.param.f32 	%f258, [_Z11blockTile2DILi128ELi128ELi8ELi8ELi8EEviiiPfS0_S0_ff_param_7];
	mov.u32 	%r1, %tid.x;
	shr.u32 	%r2, %r1, 4;
	and.b32  	%r3, %r1, 15;
	mov.u32 	%r21, %ntid.x;
	setp.eq.s32 	%p1, %r21, 256;
	@%p1 bra 	$L__BB0_2;
	mov.u64 	%rd10, $str;
	cvta.global.u64 	%rd11, %rd10;
	mov.u64 	%rd12, $str$1;
	cvta.global.u64 	%rd13, %rd12;
	mov.u64 	%rd14, __unnamed_1;
	cvta.global.u64 	%rd15, %rd14;
	{ // callseq 0, 0
	.param .b64 param0;
	st.param.b64 	[param0], %rd11;
	.param .b64 param1;
	st.param.b64 	[param1], %rd13;
	.param .b32 param2;
	st.param.b32 	[param2], 70;
	.param .b64 param3;
	st.param.b64 	[param3], %rd15;
	.param .b64 param4;
	st.param.b64 	[param4], 1;
	call.uni 
	__assertfail, 
	(
	param0, 
	param1, 
	param2, 
	param3, 
	param4
	);
	} // callseq 0
$L__BB0_2:
	mov.u32 	%r22, %ctaid.y;
	shl.b32 	%r23, %r22, 7;
	mul.lo.s32 	%r24, %r20, %r23;
	cvta.to.global.u64 	%rd16, %rd7;
	mul.wide.s32 	%rd17, %r24, 4;
	add.s64 	%rd241, %rd16, %rd17;
	mov.u32 	%r25, %ctaid.x;
	shl.b32 	%r26, %r25, 7;
	cvta.to.global.u64 	%rd18, %rd8;
	mul.wide.u32 	%rd19, %r26, 4;
	add.s64 	%rd242, %rd18, %rd19;
	mad.lo.s32 	%r4, %r19, %r23, %r26;
	setp.lt.s32 	%p2, %r20, 1;
	mov.f32 	%f602, 0f00000000;
	mov.f32 	%f603, %f602;
	mov.f32 	%f604, %f602;
	mov.f32 	%f605, %f602;
	mov.f32 	%f606, %f602;
	mov.f32 	%f607, %f602;
	mov.f32 	%f608, %f602;
	mov.f32 	%f609, %f602;
	mov.f32 	%f610, %f602;
	mov.f32 	%f611, %f602;
	mov.f32 	%f612, %f602;
	mov.f32 	%f613, %f602;
	mov.f32 	%f614, %f602;
	mov.f32 	%f615, %f602;
	mov.f32 	%f616, %f602;
	mov.f32 	%f617, %f602;
	mov.f32 	%f618, %f602;
	mov.f32 	%f619, %f602;
	mov.f32 	%f620, %f602;
	mov.f32 	%f621, %f602;
	mov.f32 	%f622, %f602;
	mov.f32 	%f623, %f602;
	mov.f32 	%f624, %f602;
	mov.f32 	%f625, %f602;
	mov.f32 	%f626, %f602;
	mov.f32 	%f627, %f602;
	mov.f32 	%f628, %f602;
	mov.f32 	%f629, %f602;
	mov.f32 	%f630, %f602;
	mov.f32 	%f631, %f602;
	mov.f32 	%f632, %f602;
	mov.f32 	%f633, %f602;
	mov.f32 	%f634, %f602;
	mov.f32 	%f635, %f602;
	mov.f32 	%f636, %f602;
	mov.f32 	%f637, %f602;
	mov.f32 	%f638, %f602;
	mov.f32 	%f639, %f602;
	mov.f32 	%f640, %f602;
	mov.f32 	%f641, %f602;
	mov.f32 	%f642, %f602;
	mov.f32 	%f643, %f602;
	mov.f32 	%f644, %f602;
	mov.f32 	%f645, %f602;
	mov.f32 	%f646, %f602;
	mov.f32 	%f647, %f602;
	mov.f32 	%f648, %f602;
	mov.f32 	%f649, %f602;
	mov.f32 	%f650, %f602;
	mov.f32 	%f651, %f602;
	mov.f32 	%f652, %f602;
	mov.f32 	%f653, %f602;
	mov.f32 	%f654, %f602;
	mov.f32 	%f655, %f602;
	mov.f32 	%f656, %f602;
	mov.f32 	%f657, %f602;
	mov.f32 	%f658, %f602;
	mov.f32 	%f659, %f602;
	mov.f32 	%f660, %f602;
	mov.f32 	%f661, %f602;
	mov.f32 	%f662, %f602;
	mov.f32 	%f663, %f602;
	mov.f32 	%f664, %f602;
	mov.f32 	%f665, %f602;
	@%p2 bra 	$L__BB0_7;
	shr.u32 	%r28, %r1, 7;
	and.b32  	%r29, %r1, 127;
	shr.u32 	%r30, %r1, 3;
	and.b32  	%r31, %r1, 7;
	mad.lo.s32 	%r5, %r20, %r30, %r31;
	shl.b32 	%r32, %r30, 2;
	shl.b32 	%r33, %r1, 9;
	and.b32  	%r34, %r33, 3584;
	or.b32  	%r35, %r34, %r32;
	mov.u32 	%r36, _ZZ11blockTile2DILi128ELi128ELi8ELi8ELi8EEviiiPfS0_S0_ffE2As;
	add.s32 	%r6, %r36, %r35;
	shl.b32 	%r7, %r19, 3;
	mad.lo.s32 	%r8, %r28, %r19, %r29;
	shl.b32 	%r37, %r1, 2;
	mov.u32 	%r38, _ZZ11blockTile2DILi128ELi128ELi8ELi8ELi8EEviiiPfS0_S0_ffE2Bs;
	add.s32 	%r9, %r38, %r37;
	shl.b32 	%r39, %r19, 1;
	add.s32 	%r10, %r8, %r39;
	shl.b32 	%r40, %r19, 2;
	add.s32 	%r11, %r8, %r40;
	add.s32 	%r12, %r11, %r39;
	shl.b32 	%r41, %r2, 2;
	add.s32 	%r13, %r36, %r41;
	shl.b32 	%r42, %r3, 5;
	add.s32 	%r14, %r38, %r42;
	mov.b32 	%r101, 0;
	mov.f32 	%f602, 0f00000000;
	mul.wide.u32 	%rd20, %r5, 4;
	mul.wide.s32 	%rd22, %r8, 4;
	mul.wide.s32 	%rd24, %r10, 4;
	mul.wide.s32 	%rd26, %r11, 4;
$L__BB0_4:
	add.s64 	%rd21, %rd241, %rd20;
	ld.global.f32 	%f261, [%rd21];
	st.shared.f32 	[%r6], %f261;
	add.s64 	%rd23, %rd242, %rd22;
	ld.global.f32 	%f262, [%rd23];
	st.shared.f32 	[%r9], %f262;
	add.s64 	%rd25, %rd242, %rd24;
	ld.global.f32 	%f263, [%rd25];
	st.shared.f32 	[%r9+1024], %f263;
	add.s64 	%rd27, %rd242, %rd26;
	ld.global.f32 	%f264, [%rd27];
	st.shared.f32 	[%r9+2048], %f264;
	mul.wide.s32 	%rd28, %r12, 4;
	add.s64 	%rd29, %rd242, %rd28;
	ld.global.f32 	%f265, [%rd29];
	st.shared.f32 	[%r9+3072], %f265;
	bar.sync 	0;
	mov.b32 	%r102, 16;
$L__BB0_5:
	add.s32 	%r44, %r13, %r102;
	ld.shared.f32 	%f266, [%r44+-16];
	ld.shared.f32 	%f267, [%r44+-12];
	ld.shared.f32 	%f268, [%r44+-8];
	ld.shared.f32 	%f269, [%r44+-4];
	ld.shared.f32 	%f270, [%r44];
	ld.shared.f32 	%f271, [%r44+4];
	ld.shared.f32 	%f272, [%r44+8];
	ld.shared.f32 	%f273, [%r44+12];
	add.s32 	%r45, %r14, %r102;
	ld.shared.f32 	%f274, [%r45+-16];
	ld.shared.f32 	%f275, [%r45+-12];
	ld.shared.f32 	%f276, [%r45+-8];
	ld.shared.f32 	%f277, [%r45+-4];
	ld.shared.f32 	%f278, [%r45];
	ld.shared.f32 	%f279, [%r45+4];
	ld.shared.f32 	%f280, [%r45+8];
	ld.shared.f32 	%f281, [%r45+12];
	fma.rn.f32 	%f665, %f266, %f274, %f665;
	fma.rn.f32 	%f657, %f267, %f274, %f657;
	fma.rn.f32 	%f649, %f268, %f274, %f649;
	fma.rn.f32 	%f641, %f269, %f274, %f641;
	fma.rn.f32 	%f633, %f270, %f274, %f633;
	fma.rn.f32 	%f625, %f271, %f274, %f625;
	fma.rn.f32 	%f617, %f272, %f274, %f617;
	fma.rn.f32 	%f609, %f273, %f274, %f609;
	fma.rn.f32 	%f664, %f266, %f275, %f664;
	fma.rn.f32 	%f656, %f267, %f275, %f656;
	fma.rn.f32 	%f648, %f268, %f275, %f648;
	fma.rn.f32 	%f640, %f269, %f275, %f640;
	fma.rn.f32 	%f632, %f270, %f275, %f632;
	fma.rn.f32 	%f624, %f271, %f275, %f624;
	fma.rn.f32 	%f616, %f272, %f275, %f616;
	fma.rn.f32 	%f608, %f273, %f275, %f608;
	fma.rn.f32 	%f663, %f266, %f276, %f663;
	fma.rn.f32 	%f655, %f267, %f276, %f655;
	fma.rn.f32 	%f647, %f268, %f276, %f647;
	fma.rn.f32 	%f639, %f269, %f276, %f639;
	fma.rn.f32 	%f631, %f270, %f276, %f631;
	fma.rn.f32 	%f623, %f271, %f276, %f623;
	fma.rn.f32 	%f615, %f272, %f276, %f615;
	fma.rn.f32 	%f607, %f273, %f276, %f607;
	fma.rn.f32 	%f662, %f266, %f277, %f662;
	fma.rn.f32 	%f654, %f267, %f277, %f654;
	fma.rn.f32 	%f646, %f268, %f277, %f646;
	fma.rn.f32 	%f638, %f269, %f277, %f638;
	fma.rn.f32 	%f630, %f270, %f277, %f630;
	fma.rn.f32 	%f622, %f271, %f277, %f622;
	fma.rn.f32 	%f614, %f272, %f277, %f614;
	fma.rn.f32 	%f606, %f273, %f277, %f606;
	fma.rn.f32 	%f661, %f266, %f278, %f661;
	fma.rn.f32 	%f653, %f267, %f278, %f653;
	fma.rn.f32 	%f645, %f268, %f278, %f645;
	fma.rn.f32 	%f637, %f269, %f278, %f637;
	fma.rn.f32 	%f629, %f270, %f278, %f629;
	fma.rn.f32 	%f621, %f271, %f278, %f621;
	fma.rn.f32 	%f613, %f272, %f278, %f613;
	fma.rn.f32 	%f605, %f273, %f278, %f605;
	fma.rn.f32 	%f660, %f266, %f279, %f660;
	fma.rn.f32 	%f652, %f267, %f279, %f652;
	fma.rn.f32 	%f644, %f268, %f279, %f644;
	fma.rn.f32 	%f636, %f269, %f279, %f636;
	fma.rn.f32 	%f628, %f270, %f279, %f628;
	fma.rn.f32 	%f620, %f271, %f279, %f620;
	fma.rn.f32 	%f612, %f272, %f279, %f612;
	fma.rn.f32 	%f604, %f273, %f279, %f604;
	fma.rn.f32 	%f659, %f266, %f280, %f659;
	fma.rn.f32 	%f651, %f267, %f280, %f651;
	fma.rn.f32 	%f643, %f268, %f280, %f643;
	fma.rn.f32 	%f635, %f269, %f280, %f635;
	fma.rn.f32 	%f627, %f270, %f280, %f627;
	fma.rn.f32 	%f619, %f271, %f280, %f619;
	fma.rn.f32 	%f611, %f272, %f280, %f611;
	fma.rn.f32 	%f603, %f273, %f280, %f603;
	fma.rn.f32 	%f658, %f266, %f281, %f658;
	fma.rn.f32 	%f650, %f267, %f281, %f650;
	fma.rn.f32 	%f642, %f268, %f281, %f642;
	fma.rn.f32 	%f634, %f269, %f281, %f634;
	fma.rn.f32 	%f626, %f270, %f281, %f626;
	fma.rn.f32 	%f618, %f271, %f281, %f618;
	fma.rn.f32 	%f610, %f272, %f281, %f610;
	fma.rn.f32 	%f602, %f273, %f281, %f602;
	add.s32 	%r102, %r102, 512;
	setp.ne.s32 	%p3, %r102, 4112;
	@%p3 bra 	$L__BB0_5;
	bar.sync 	0;
	add.s32 	%r101, %r101, 8;
	setp.lt.s32 	%p4, %r101, %r20;
	mul.wide.s32 	%rd30, %r7, 4;
	add.s64 	%rd242, %rd242, %rd30;
	add.s64 	%rd241, %rd241, 32;
	@%p4 bra 	$L__BB0_4;
$L__BB0_7:
	cvt.s64.s32 	%rd31, %r4;
	cvta.to.global.u64 	%rd32, %rd9;
	shl.b32 	%r46, %r3, 3;
	mul.lo.s32 	%r47, %r2, %r19;
	shl.b32 	%r48, %r47, 3;
	add.s32 	%r49, %r48, %r46;
	cvt.s64.s32 	%rd33, %r49;
	add.s64 	%rd34, %rd33, %rd31;
	shl.b64 	%rd35, %rd34, 2;
	add.s64 	%rd36, %rd32, %rd35;
	ld.global.f32 	%f282, [%rd36];
	mul.f32 	%f283, %f258, %f282;
	fma.rn.f32 	%f284, %f257, %f665, %f283;
	st.global.f32 	[%rd36], %f284;
	ld.global.f32 	%f285, [%rd36+4];
	mul.f32 	%f286, %f258, %f285;
	fma.rn.f32 	%f287, %f257, %f664, %f286;
	st.global.f32 	[%rd36+4], %f287;
	ld.global.f32 	%f288, [%rd36+8];
	mul.f32 	%f289, %f258, %f288;
	fma.rn.f32 	%f290, %f257, %f663, %f289;
	st.global.f32 	[%rd36+8], %f290;
	ld.global.f32 	%f291, [%rd36+12];
	mul.f32 	%f292, %f258, %f291;
	fma.rn.f32 	%f293, %f257, %f662, %f292;
	st.global.f32 	[%rd36+12], %f293;
	ld.global.f32 	%f294, [%rd36+16];
	mul.f32 	%f295, %f258, %f294;
	fma.rn.f32 	%f296, %f257, %f661, %f295;
	st.global.f32 	[%rd36+16], %f296;
	ld.global.f32 	%f297, [%rd36+20];
	mul.f32 	%f298, %f258, %f297;
	fma.rn.f32 	%f299, %f257, %f660, %f298;
	st.global.f32 	[%rd36+20], %f299;
	ld.global.f32 	%f300, [%rd36+24];
	mul.f32 	%f301, %f258, %f300;
	fma.rn.f32 	%f302, %f257, %f659, %f301;
	st.global.f32 	[%rd36+24], %f302;
	ld.global.f32 	%f303, [%rd36+28];
	mul.f32 	%f304, %f258, %f303;
	fma.rn.f32 	%f305, %f257, %f658, %f304;
	st.global.f32 	[%rd36+28], %f305;
	add.s32 	%r50, %r49, %r19;
	cvt.s64.s32 	%rd37, %r50;
	add.s64 	%rd38, %rd37, %rd31;
	shl.b64 	%rd39, %rd38, 2;
	add.s64 	%rd40, %rd32, %rd39;
	ld.global.f32 	%f306, [%rd40];
	mul.f32 	%f307, %f258, %f306;
	fma.rn.f32 	%f308, %f257, %f657, %f307;
	st.global.f32 	[%rd40], %f308;
	add.s32 	%r51, %r50, 1;
	cvt.s64.s32 	%rd41, %r51;
	add.s64 	%rd42, %rd41, %rd31;
	shl.b64 	%rd43, %rd42, 2;
	add.s64 	%rd44, %rd32, %rd43;
	ld.global.f32 	%f309, [%rd44];
	mul.f32 	%f310, %f258, %f309;
	fma.rn.f32 	%f311, %f257, %f656, %f310;
	st.global.f32 	[%rd44], %f311;
	add.s32 	%r52, %r50, 2;
	cvt.s64.s32 	%rd45, %r52;
	add.s64 	%rd46, %rd45, %rd31;
	shl.b64 	%rd47, %rd46, 2;
	add.s64 	%rd48, %rd32, %rd47;
	ld.global.f32 	%f312, [%rd48];
	mul.f32 	%f313, %f258, %f312;
	fma.rn.f32 	%f314, %f257, %f655, %f313;
	st.global.f32 	[%rd48], %f314;
	add.s32 	%r53, %r50, 3;
	cvt.s64.s32 	%rd49, %r53;
	add.s64 	%rd50, %rd49, %rd31;
	shl.b64 	%rd51, %rd50, 2;
	add.s64 	%rd52, %rd32, %rd51;
	ld.global.f32 	%f315, [%rd52];
	mul.f32 	%f316, %f258, %f315;
	fma.rn.f32 	%f317, %f257, %f654, %f316;
	st.global.f32 	[%rd52], %f317;
	add.s32 	%r54, %r50, 4;
	cvt.s64.s32 	%rd53, %r54;
	add.s64 	%rd54, %rd53, %rd31;
	shl.b64 	%rd55, %rd54, 2;
	add.s64 	%rd56, %rd32, %rd55;
	ld.global.f32 	%f318, [%rd56];
	mul.f32 	%f319, %f258, %f318;
	fma.rn.f32 	%f320, %f257, %f653, %f319;
	st.global.f32 	[%rd56], %f320;
	add.s32 	%r55, %r50, 5;
	cvt.s64.s32 	%rd57, %r55;
	add.s64 	%rd58, %rd57, %rd31;
	shl.b64 	%rd59, %rd58, 2;
	add.s64 	%rd60, %rd32, %rd59;
	ld.global.f32 	%f321, [%rd60];
	mul.f32 	%f322, %f258, %f321;
	fma.rn.f32 	%f323, %f257, %f652, %f322;
	st.global.f32 	[%rd60], %f323;
	add.s32 	%r56, %r50, 6;
	cvt.s64.s32 	%rd61, %r56;
	add.s64 	%rd62, %rd61, %rd31;
	shl.b64 	%rd63, %rd62, 2;
	add.s64 	%rd64, %rd32, %rd63;
	ld.global.f32 	%f324, [%rd64];
	mul.f32 	%f325, %f258, %f324;
	fma.rn.f32 	%f326, %f257, %f651, %f325;
	st.global.f32 	[%rd64], %f326;
	add.s32 	%r57, %r50, 7;
	cvt.s64.s32 	%rd65, %r57;
	add.s64 	%rd66, %rd65, %rd31;
	shl.b64 	%rd67, %rd66, 2;
	add.s64 	%rd68, %rd32, %rd67;
	ld.global.f32 	%f327, [%rd68];
	mul.f32 	%f328, %f258, %f327;
	fma.rn.f32 	%f329, %f257, %f650, %f328;
	st.global.f32 	[%rd68], %f329;
	add.s32 	%r58, %r50, %r19;
	cvt.s64.s32 	%rd69, %r58;
	add.s64 	%rd70, %rd69, %rd31;
	shl.b64 	%rd71, %rd70, 2;
	add.s64 	%rd72, %rd32, %rd71;
	ld.global.f32 	%f330, [%rd72];
	mul.f32 	%f331, %f258, %f330;
	fma.rn.f32 	%f332, %f257, %f649, %f331;
	st.global.f32 	[%rd72], %f332;
	ld.global.f32 	%f333, [%rd72+4];
	mul.f32 	%f334, %f258, %f333;
	fma.rn.f32 	%f335, %f257, %f648, %f334;
	st.global.f32 	[%rd72+4], %f335;
	add.s32 	%r59, %r52, %r19;
	cvt.s64.s32 	%rd73, %r59;
	add.s64 	%rd74, %rd73, %rd31;
	shl.b64 	%rd75, %rd74, 2;
	add.s64 	%rd76, %rd32, %rd75;
	ld.global.f32 	%f336, [%rd76];
	mul.f32 	%f337, %f258, %f336;
	fma.rn.f32 	%f338, %f257, %f647, %f337;
	st.global.f32 	[%rd76], %f338;
	add.s32 	%r60, %r59, 1;
	cvt.s64.s32 	%rd77, %r60;
	add.s64 	%rd78, %rd77, %rd31;
	shl.b64 	%rd79, %rd78, 2;
	add.s64 	%rd80, %rd32, %rd79;
	ld.global.f32 	%f339, [%rd80];
	mul.f32 	%f340, %f258, %f339;
	fma.rn.f32 	%f341, %f257, %f646, %f340;
	st.global.f32 	[%rd80], %f341;
	add.s32 	%r61, %r59, 2;
	cvt.s64.s32 	%rd81, %r61;
	add.s64 	%rd82, %rd81, %rd31;
	shl.b64 	%rd83, %rd82, 2;
	add.s64 	%rd84, %rd32, %rd83;
	ld.global.f32 	%f342, [%rd84];
	mul.f32 	%f343, %f258, %f342;
	fma.rn.f32 	%f344, %f257, %f645, %f343;
	st.global.f32 	[%rd84], %f344;
	add.s32 	%r62, %r59, 3;
	cvt.s64.s32 	%rd85, %r62;
	add.s64 	%rd86, %rd85, %rd31;
	shl.b64 	%rd87, %rd86, 2;
	add.s64 	%rd88, %rd32, %rd87;
	ld.global.f32 	%f345, [%rd88];
	mul.f32 	%f346, %f258, %f345;
	fma.rn.f32 	%f347, %f257, %f644, %f346;
	st.global.f32 	[%rd88], %f347;
	add.s32 	%r63, %r59, 4;
	cvt.s64.s32 	%rd89, %r63;
	add.s64 	%rd90, %rd89, %rd31;
	shl.b64 	%rd91, %rd90, 2;
	add.s64 	%rd92, %rd32, %rd91;
	ld.global.f32 	%f348, [%rd92];
	mul.f32 	%f349, %f258, %f348;
	fma.rn.f32 	%f350, %f257, %f643, %f349;
	st.global.f32 	[%rd92], %f350;
	add.s32 	%r64, %r59, 5;
	cvt.s64.s32 	%rd93, %r64;
	add.s64 	%rd94, %rd93, %rd31;
	shl.b64 	%rd95, %rd94, 2;
	add.s64 	%rd96, %rd32, %rd95;
	ld.global.f32 	%f351, [%rd96];
	mul.f32 	%f352, %f258, %f351;
	fma.rn.f32 	%f353, %f257, %f642, %f352;
	st.global.f32 	[%rd96], %f353;
	add.s32 	%r65, %r58, %r19;
	cvt.s64.s32 	%rd97, %r65;
	add.s64 	%rd98, %rd97, %rd31;
	shl.b64 	%rd99, %rd98, 2;
	add.s64 	%rd100, %rd32, %rd99;
	ld.global.f32 	%f354, [%rd100];
	mul.f32 	%f355, %f258, %f354;
	fma.rn.f32 	%f356, %f257, %f641, %f355;
	st.global.f32 	[%rd100], %f356;
	add.s32 	%r66, %r65, 1;
	cvt.s64.s32 	%rd101, %r66;
	add.s64 	%rd102, %rd101, %rd31;
	shl.b64 	%rd103, %rd102, 2;
	add.s64 	%rd104, %rd32, %rd103;
	ld.global.f32 	%f357, [%rd104];
	mul.f32 	%f358, %f258, %f357;
	fma.rn.f32 	%f359, %f257, %f640, %f358;
	st.global.f32 	[%rd104], %f359;
	add.s32 	%r67, %r65, 2;
	cvt.s64.s32 	%rd105, %r67;
	add.s64 	%rd106, %rd105, %rd31;
	shl.b64 	%rd107, %rd106, 2;
	add.s64 	%rd108, %rd32, %rd107;
	ld.global.f32 	%f360, [%rd108];
	mul.f32 	%f361, %f258, %f360;
	fma.rn.f32 	%f362, %f257, %f639, %f361;
	st.global.f32 	[%rd108], %f362;
	add.s32 	%r68, %r65, 3;
	cvt.s64.s32 	%rd109, %r68;
	add.s64 	%rd110, %rd109, %rd31;
	shl.b64 	%rd111, %rd110, 2;
	add.s64 	%rd112, %rd32, %rd111;
	ld.global.f32 	%f363, [%rd112];
	mul.f32 	%f364, %f258, %f363;
	fma.rn.f32 	%f365, %f257, %f638, %f364;
	st.global.f32 	[%rd112], %f365;
	add.s32 	%r69, %r65, 4;
	cvt.s64.s32 	%rd113, %r69;
	add.s64 	%rd114, %rd113, %rd31;
	shl.b64 	%rd115, %rd114, 2;
	add.s64 	%rd116, %rd32, %rd115;
	ld.global.f32 	%f366, [%rd116];
	mul.f32 	%f367, %f258, %f366;
	fma.rn.f32 	%f368, %f257, %f637, %f367;
	st.global.f32 	[%rd116], %f368;
	add.s32 	%r70, %r65, 5;
	cvt.s64.s32 	%rd117, %r70;
	add.s64 	%rd118, %rd117, %rd31;
	shl.b64 	%rd119, %rd118, 2;
	add.s64 	%rd120, %rd32, %rd119;
	ld.global.f32 	%f369, [%rd120];
	mul.f32 	%f370, %f258, %f369;
	fma.rn.f32 	%f371, %f257, %f636, %f370;
	st.global.f32 	[%rd120], %f371;
	add.s32 	%r71, %r65, 6;
	cvt.s64.s32 	%rd121, %r71;
	add.s64 	%rd122, %rd121, %rd31;
	shl.b64 	%rd123, %rd122, 2;
	add.s64 	%rd124, %rd32, %rd123;
	ld.global.f32 	%f372, [%rd124];
	mul.f32 	%f373, %f258, %f372;
	fma.rn.f32 	%f374, %f257, %f635, %f373;
	st.global.f32 	[%rd124], %f374;
	add.s32 	%r72, %r65, 7;
	cvt.s64.s32 	%rd125, %r72;
	add.s64 	%rd126, %rd125, %rd31;
	shl.b64 	%rd127, %rd126, 2;
	add.s64 	%rd128, %rd32, %rd127;
	ld.global.f32 	%f375, [%rd128];
	mul.f32 	%f376, %f258, %f375;
	fma.rn.f32 	%f377, %f257, %f634, %f376;
	st.global.f32 	[%rd128], %f377;
	add.s32 	%r73, %r65, %r19;
	cvt.s64.s32 	%rd129, %r73;
	add.s64 	%rd130, %rd129, %rd31;
	shl.b64 	%rd131, %rd130, 2;
	add.s64 	%rd132, %rd32, %rd131;
	ld.global.f32 	%f378, [%rd132];
	mul.f32 	%f379, %f258, %f378;
	fma.rn.f32 	%f380, %f257, %f633, %f379;
	st.global.f32 	[%rd132], %f380;
	ld.global.f32 	%f381, [%rd132+4];
	mul.f32 	%f382, %f258, %f381;
	fma.rn.f32 	%f383, %f257, %f632, %f382;
	st.global.f32 	[%rd132+4], %f383;
	ld.global.f32 	%f384, [%rd132+8];
	mul.f32 	%f385, %f258, %f384;
	fma.rn.f32 	%f386, %f257, %f631, %f385;
	st.global.f32 	[%rd132+8], %f386;
	ld.global.f32 	%f387, [%rd132+12];
	mul.f32 	%f388, %f258, %f387;
	fma.rn.f32 	%f389, %f257, %f630, %f388;
	st.global.f32 	[%rd132+12], %f389;
	add.s32 	%r74, %r69, %r19;
	cvt.s64.s32 	%rd133, %r74;
	add.s64 	%rd134, %rd133, %rd31;
	shl.b64 	%rd135, %rd134, 2;
	add.s64 	%rd136, %rd32, %rd135;
	ld.global.f32 	%f390, [%rd136];
	mul.f32 	%f391, %f258, %f390;
	fma.rn.f32 	%f392, %f257, %f629, %f391;
	st.global.f32 	[%rd136], %f392;
	add.s32 	%r75, %r74, 1;
	cvt.s64.s32 	%rd137, %r75;
	add.s64 	%rd138, %rd137, %rd31;
	shl.b64 	%rd139, %rd138, 2;
	add.s64 	%rd140, %rd32, %rd139;
	ld.global.f32 	%f393, [%rd140];
	mul.f32 	%f394, %f258, %f393;
	fma.rn.f32 	%f395, %f257, %f628, %f394;
	st.global.f32 	[%rd140], %f395;
	add.s32 	%r76, %r74, 2;
	cvt.s64.s32 	%rd141, %r76;
	add.s64 	%rd142, %rd141, %rd31;
	shl.b64 	%rd143, %rd142, 2;
	add.s64 	%rd144, %rd32, %rd143;
	ld.global.f32 	%f396, [%rd144];
	mul.f32 	%f397, %f258, %f396;
	fma.rn.f32 	%f398, %f257, %f627, %f397;
	st.global.f32 	[%rd144], %f398;
	add.s32 	%r77, %r74, 3;
	cvt.s64.s32 	%rd145, %r77;
	add.s64 	%rd146, %rd145, %rd31;
	shl.b64 	%rd147, %rd146, 2;
	add.s64 	%rd148, %rd32, %rd147;
	ld.global.f32 	%f399, [%rd148];
	mul.f32 	%f400, %f258, %f399;
	fma.rn.f32 	%f401, %f257, %f626, %f400;
	st.global.f32 	[%rd148], %f401;
	add.s32 	%r78, %r73, %r19;
	cvt.s64.s32 	%rd149, %r78;
	add.s64 	%rd150, %rd149, %rd31;
	shl.b64 	%rd151, %rd150, 2;
	add.s64 	%rd152, %rd32, %rd151;
	ld.global.f32 	%f402, [%rd152];
	mul.f32 	%f403, %f258, %f402;
	fma.rn.f32 	%f404, %f257, %f625, %f403;
	st.global.f32 	[%rd152], %f404;
	add.s32 	%r79, %r78, 1;
	cvt.s64.s32 	%rd153, %r79;
	add.s64 	%rd154, %rd153, %rd31;
	shl.b64 	%rd155, %rd154, 2;
	add.s64 	%rd156, %rd32, %rd155;
	ld.global.f32 	%f405, [%rd156];
	mul.f32 	%f406, %f258, %f405;
	fma.rn.f32 	%f407, %f257, %f624, %f406;
	st.global.f32 	[%rd156], %f407;
	add.s32 	%r80, %r78, 2;
	cvt.s64.s32 	%rd157, %r80;
	add.s64 	%rd158, %rd157, %rd31;
	shl.b64 	%rd159, %rd158, 2;
	add.s64 	%rd160, %rd32, %rd159;
	ld.global.f32 	%f408, [%rd160];
	mul.f32 	%f409, %f258, %f408;
	fma.rn.f32 	%f410, %f257, %f623, %f409;
	st.global.f32 	[%rd160], %f410;
	add.s32 	%r81, %r78, 3;
	cvt.s64.s32 	%rd161, %r81;
	add.s64 	%rd162, %rd161, %rd31;
	shl.b64 	%rd163, %rd162, 2;
	add.s64 	%rd164, %rd32, %rd163;
	ld.global.f32 	%f411, [%rd164];
	mul.f32 	%f412, %f258, %f411;
	fma.rn.f32 	%f413, %f257, %f622, %f412;
	st.global.f32 	[%rd164], %f413;
	add.s32 	%r82, %r78, 4;
	cvt.s64.s32 	%rd165, %r82;
	add.s64 	%rd166, %rd165, %rd31;
	shl.b64 	%rd167, %rd166, 2;
	add.s64 	%rd168, %rd32, %rd167;
	ld.global.f32 	%f414, [%rd168];
	mul.f32 	%f415, %f258, %f414;
	fma.rn.f32 	%f416, %f257, %f621, %f415;
	st.global.f32 	[%rd168], %f416;
	add.s32 	%r83, %r78, 5;
	cvt.s64.s32 	%rd169, %r83;
	add.s64 	%rd170, %rd169, %rd31;
	shl.b64 	%rd171, %rd170, 2;
	add.s64 	%rd172, %rd32, %rd171;
	ld.global.f32 	%f417, [%rd172];
	mul.f32 	%f418, %f258, %f417;
	fma.rn.f32 	%f419, %f257, %f620, %f418;
	st.global.f32 	[%rd172], %f419;
	add.s32 	%r84, %r78, 6;
	cvt.s64.s32 	%rd173, %r84;
	add.s64 	%rd174, %rd173, %rd31;
	shl.b64 	%rd175, %rd174, 2;
	add.s64 	%rd176, %rd32, %rd175;
	ld.global.f32 	%f420, [%rd176];
	mul.f32 	%f421, %f258, %f420;
	fma.rn.f32 	%f422, %f257, %f619, %f421;
	st.global.f32 	[%rd176], %f422;
	add.s32 	%r85, %r78, 7;
	cvt.s64.s32 	%rd177, %r85;
	add.s64 	%rd178, %rd177, %rd31;
	shl.b64 	%rd179, %rd178, 2;
	add.s64 	%rd180, %rd32, %rd179;
	ld.global.f32 	%f423, [%rd180];
	mul.f32 	%f424, %f258, %f423;
	fma.rn.f32 	%f425, %f257, %f618, %f424;
	st.global.f32 	[%rd180], %f425;
	add.s32 	%r86, %r78, %r19;
	cvt.s64.s32 	%rd181, %r86;
	add.s64 	%rd182, %rd181, %rd31;
	shl.b64 	%rd183, %rd182, 2;
	add.s64 	%rd184, %rd32, %rd183;
	ld.global.f32 	%f426, [%rd184];
	mul.f32 	%f427, %f258, %f426;
	fma.rn.f32 	%f428, %f257, %f617, %f427;
	st.global.f32 	[%rd184], %f428;
	ld.global.f32 	%f429, [%rd184+4];
	mul.f32 	%f430, %f258, %f429;
	fma.rn.f32 	%f431, %f257, %f616, %f430;
	st.global.f32 	[%rd184+4], %f431;
	add.s32 	%r87, %r80, %r19;
	cvt.s64.s32 	%rd185, %r87;
	add.s64 	%rd186, %rd185, %rd31;
	shl.b64 	%rd187, %rd186, 2;
	add.s64 	%rd188, %rd32, %rd187;
	ld.global.f32 	%f432, [%rd188];
	mul.f32 	%f433, %f258, %f432;
	fma.rn.f32 	%f434, %f257, %f615, %f433;
	st.global.f32 	[%rd188], %f434;
	add.s32 	%r88, %r87, 1;
	cvt.s64.s32 	%rd189, %r88;
	add.s64 	%rd190, %rd189, %rd31;
	shl.b64 	%rd191, %rd190, 2;
	add.s64 	%rd192, %rd32, %rd191;
	ld.global.f32 	%f435, [%rd192];
	mul.f32 	%f436, %f258, %f435;
	fma.rn.f32 	%f437, %f257, %f614, %f436;
	st.global.f32 	[%rd192], %f437;
	add.s32 	%r89, %r87, 2;
	cvt.s64.s32 	%rd193, %r89;
	add.s64 	%rd194, %rd193, %rd31;
	shl.b64 	%rd195, %rd194, 2;
	add.s64 	%rd196, %rd32, %rd195;
	ld.global.f32 	%f438, [%rd196];
	mul.f32 	%f439, %f258, %f438;
	fma.rn.f32 	%f440, %f257, %f613, %f439;
	st.global.f32 	[%rd196], %f440;
	add.s32 	%r90, %r87, 3;
	cvt.s64.s32 	%rd197, %r90;
	add.s64 	%rd198, %rd197, %rd31;
	shl.b64 	%rd199, %rd198, 2;
	add.s64 	%rd200, %rd32, %rd199;
	ld.global.f32 	%f441, [%rd200];
	mul.f32 	%f442, %f258, %f441;
	fma.rn.f32 	%f443, %f257, %f612, %f442;
	st.global.f32 	[%rd200], %f443;
	add.s32 	%r91, %r87, 4;
	cvt.s64.s32 	%rd201, %r91;
	add.s64 	%rd202, %rd201, %rd31;
	shl.b64 	%rd203, %rd202, 2;
	add.s64 	%rd204, %rd32, %rd203;
	ld.global.f32 	%f444, [%rd204];
	mul.f32 	%f445, %f258, %f444;
	fma.rn.f32 	%f446, %f257, %f611, %f445;
	st.global.f32 	[%rd204], %f446;
	add.s32 	%r92, %r87, 5;
	cvt.s64.s32 	%rd205, %r92;
	add.s64 	%rd206, %rd205, %rd31;
	shl.b64 	%rd207, %rd206, 2;
	add.s64 	%rd208, %rd32, %rd207;
	ld.global.f32 	%f447, [%rd208];
	mul.f32 	%f448, %f258, %f447;
	fma.rn.f32 	%f449, %f257, %f610, %f448;
	st.global.f32 	[%rd208], %f449;
	add.s32 	%r93, %r86, %r19;
	cvt.s64.s32 	%rd209, %r93;
	add.s64 	%rd210, %rd209, %rd31;
	shl.b64 	%rd211, %rd210, 2;
	add.s64 	%rd212, %rd32, %rd211;
	ld.global.f32 	%f450, [%rd212];
	mul.f32 	%f451, %f258, %f450;
	fma.rn.f32 	%f452, %f257, %f609, %f451;
	st.global.f32 	[%rd212], %f452;
	add.s32 	%r94, %r93, 1;
	cvt.s64.s32 	%rd213, %r94;
	add.s64 	%rd214, %rd213, %rd31;
	shl.b64 	%rd215, %rd214, 2;
	add.s64 	%rd216, %rd32, %rd215;
	ld.global.f32 	%f453, [%rd216];
	mul.f32 	%f454, %f258, %f453;
	fma.rn.f32 	%f455, %f257, %f608, %f454;
	st.global.f32 	[%rd216], %f455;
	add.s32 	%r95, %r93, 2;
	cvt.s64.s32 	%rd217, %r95;
	add.s64 	%rd218, %rd217, %rd31;
	shl.b64 	%rd219, %rd218, 2;
	add.s64 	%rd220, %rd32, %rd219;
	ld.global.f32 	%f456, [%rd220];
	mul.f32 	%f457, %f258, %f456;
	fma.rn.f32 	%f458, %f257, %f607, %f457;
	st.global.f32 	[%rd220], %f458;
	add.s32 	%r96, %r93, 3;
	cvt.s64.s32 	%rd221, %r96;
	add.s64 	%rd222, %rd221, %rd31;
	shl.b64 	%rd223, %rd222, 2;
	add.s64 	%rd224, %rd32, %rd223;
	ld.global.f32 	%f459, [%rd224];
	mul.f32 	%f460, %f258, %f459;
	fma.rn.f32 	%f461, %f257, %f606, %f460;
	st.global.f32 	[%rd224], %f461;
	add.s32 	%r97, %r93, 4;
	cvt.s64.s32 	%rd225, %r97;
	add.s64 	%rd226, %rd225, %rd31;
	shl.b64 	%rd227, %rd226, 2;
	add.s64 	%rd228, %rd32, %rd227;
	ld.global.f32 	%f462, [%rd228];
	mul.f32 	%f463, %f258, %f462;
	fma.rn.f32 	%f464, %f257, %f605, %f463;
	st.global.f32 	[%rd228], %f464;
	add.s32 	%r98, %r93, 5;
	cvt.s64.s32 	%rd229, %r98;
	add.s64 	%rd230, %rd229, %rd31;
	shl.b64 	%rd231, %rd230, 2;
	add.s64 	%rd232, %rd32, %rd231;
	ld.global.f32 	%f465, [%rd232];
	mul.f32 	%f466, %f258, %f465;
	fma.rn.f32 	%f467, %f257, %f604, %f466;
	st.global.f32 	[%rd232], %f467;
	add.s32 	%r99, %r93, 6;
	cvt.s64.s32 	%rd233, %r99;
	add.s64 	%rd234, %rd233, %rd31;
	shl.b64 	%rd235, %rd234, 2;
	add.s64 	%rd236, %rd32, %rd235;
	ld.global.f32 	%f468, [%rd236];
	mul.f32 	%f469, %f258, %f468;
	fma.rn.f32 	%f470, %f257, %f603, %f469;
	st.global.f32 	[%rd236], %f470;
	add.s32 	%r100, %r93, 7;
	cvt.s64.s32 	%rd237, %r100;
	add.s64 	%rd238, %rd237, %rd31;
	shl.b64 	%rd239, %rd238, 2;
	add.s64 	%rd240, %rd32, %rd239;
	ld.global.f32 	%f471, [%rd240];
	mul.f32 	%f472, %f258, %f471;
	fma.rn.f32 	%f473, %f257, %f602, %f472;
	st.global.f32 	[%rd240], %f473;
	ret;

}


// ===== COMPILED SASS (sm_100) =====

	.target	sm_100

	.elftype	@"ET_EXEC"


//--------------------- .note.nv.tkinfo           --------------------------
	.section	.note.nv.tkinfo,"",@"SHT_NOTE"
	.sectionflags	@"SHF_NOTE_NV_TKINFO"
	.tkinfo
        /*0018*/ 	.word	0x00000002
        /*0030*/ 	.string	""
        /*0030*/ 	.string	"ptxas"
        /*0030*/ 	.string	"Cuda compilation tools, release 13.0, V13.0.88"
        /*0030*/ 	.string	"Build cuda_13.0.r13.0/compiler.36424714_0"
        /*0030*/ 	.string	"-arch sm_100 -m 64 "



//--------------------- .note.nv.cuinfo           --------------------------
	.section	.note.nv.cuinfo,"",@"SHT_NOTE"
	.sectionflags	@"SHF_NOTE_NV_CUINFO"
        /*0018*/ 	.short	0x0002
        /*001a*/ 	.short	0x0064
        /*001c*/ 	.short	0x0082
	.zero		2


//--------------------- .nv.info                  --------------------------
	.section	.nv.info,"",@"SHT_CUDA_INFO"
	.align	4


	//----- nvinfo : EIATTR_REGCOUNT
	.align		4
        /*0000*/ 	.byte	0x04, 0x2f
        /*0002*/ 	.short	(.L_4 - .L_3)
	.align		4
.L_3:
        /*0004*/ 	.word	index@(_Z11blockTile2DILi128ELi128ELi8ELi8ELi8EEviiiPfS0_S0_ff)
        /*0008*/ 	.word	0x00000065


	//----- nvinfo : EIATTR_FRAME_SIZE
	.align		4
.L_4:
        /*000c*/ 	.byte	0x04, 0x11
        /*000e*/ 	.short	(.L_6 - .L_5)
	.align		4
.L_5:
        /*0010*/ 	.word	index@(_Z11blockTile2DILi128ELi128ELi8ELi8ELi8EEviiiPfS0_S0_ff)
        /*0014*/ 	.word	0x00000000


	//----- nvinfo : EIATTR_MIN_STACK_SIZE
	.align		4
.L_6:
        /*0018*/ 	.byte	0x04, 0x12
        /*001a*/ 	.short	(.L_8 - .L_7)
	.align		4
.L_7:
        /*001c*/ 	.word	index@(_Z11blockTile2DILi128ELi128ELi8ELi8ELi8EEviiiPfS0_S0_ff)
        /*0020*/ 	.word	0x00000000
.L_8:


//--------------------- .nv.compat                --------------------------
	.section	.nv.compat,"",@"SHT_CUDA_COMPAT_INFO"
	.align	4
        /*0000*/ 	.byte	0x02, 0x09, 0x00, 0x00, 0x02, 0x02, 0x01, 0x00, 0x02, 0x05, 0x05, 0x00, 0x03, 0x07, 0x01, 0x01
        /*0010*/ 	.byte	0x02, 0x03, 0x00, 0x00, 0x02, 0x06, 0x01, 0x00, 0x04, 0x0b, 0x08, 0x00, 0x09, 0x00, 0x00, 0x00
        /*0020*/ 	.byte	0x00, 0x00, 0x00, 0x00


//--------------------- .nv.info._Z11blockTile2DILi128ELi128ELi8ELi8ELi8EEviiiPfS0_S0_ff --------------------------
	.section	.nv.info._Z11blockTile2DILi128ELi128ELi8ELi8ELi8EEviiiPfS0_S0_ff,"",@"SHT_CUDA_INFO"
	.sectionflags	@""
	.align	4


	//----- nvinfo : EIATTR_CUDA_API_VERSION
	.align		4
        /*0000*/ 	.byte	0x04, 0x37
        /*0002*/ 	.short	(.L_10 - .L_9)
.L_9:
        /*0004*/ 	.word	0x00000082


	//----- nvinfo : EIATTR_KPARAM_INFO
	.align		4
.L_10:
        /*0008*/ 	.byte	0x04, 0x17
        /*000a*/ 	.short	(.L_12 - .L_11)
.L_11:
        /*000c*/ 	.word	0x00000000
        /*0010*/ 	.short	0x0007
        /*0012*/ 	.short	0x002c
        /*0014*/ 	.byte	0x00, 0xf0, 0x11, 0x00


	//----- nvinfo : EIATTR_KPARAM_INFO
	.align		4
.L_12:
        /*0018*/ 	.byte	0x04, 0x17
        /*001a*/ 	.short	(.L_14 - .L_13)
.L_13:
        /*001c*/ 	.word	0x00000000
        /*0020*/ 	.short	0x0006
        /*0022*/ 	.short	0x0028
        /*0024*/ 	.byte	0x00, 0xf0, 0x11, 0x00


	//----- nvinfo : EIATTR_KPARAM_INFO
	.align		4
.L_14:
        /*0028*/ 	.byte	0x04, 0x17
        /*002a*/ 	.short	(.L_16 - .L_15)
.L_15:
        /*002c*/ 	.word	0x00000000
        /*0030*/ 	.short	0x0005
        /*0032*/ 	.short	0x0020
        /*0034*/ 	.byte	0x00, 0xf5, 0x21, 0x00


	//----- nvinfo : EIATTR_KPARAM_INFO
	.align		4
.L_16:
        /*0038*/ 	.byte	0x04, 0x17
        /*003a*/ 	.short	(.L_18 - .L_17)
.L_17:
        /*003c*/ 	.word	0x00000000
        /*0040*/ 	.short	0x0004
        /*0042*/ 	.short	0x0018
        /*0044*/ 	.byte	0x00, 0xf5, 0x21, 0x00


	//----- nvinfo : EIATTR_KPARAM_INFO
	.align		4
.L_18:
        /*0048*/ 	.byte	0x04, 0x17
        /*004a*/ 	.short	(.L_20 - .L_19)
.L_19:
        /*004c*/ 	.word	0x00000000
        /*0050*/ 	.short	0x0003
        /*0052*/ 	.short	0x0010
        /*0054*/ 	.byte	0x00, 0xf5, 0x21, 0x00


	//----- nvinfo : EIATTR_KPARAM_INFO
	.align		4
.L_20:
        /*0058*/ 	.byte	0x04, 0x17
        /*005a*/ 	.short	(.L_22 - .L_21)
.L_21:
        /*005c*/ 	.word	0x00000000
        /*0060*/ 	.short	0x0002
        /*0062*/ 	.short	0x0008
        /*0064*/ 	.byte	0x00, 0xf0, 0x11, 0x00


	//----- nvinfo : EIATTR_KPARAM_INFO
	.align		4
.L_22:
        /*0068*/ 	.byte	0x04, 0x17
        /*006a*/ 	.short	(.L_24 - .L_23)
.L_23:
        /*006c*/ 	.word	0x00000000
        /*0070*/ 	.short	0x0001
        /*0072*/ 	.short	0x0004
        /*0074*/ 	.byte	0x00, 0xf0, 0x11, 0x00


	//----- nvinfo : EIATTR_KPARAM_INFO
	.align		4
.L_24:
        /*0078*/ 	.byte	0x04, 0x17
        /*007a*/ 	.short	(.L_26 - .L_25)
.L_25:
        /*007c*/ 	.word	0x00000000
        /*0080*/ 	.short	0x0000
        /*0082*/ 	.short	0x0000
        /*0084*/ 	.byte	0x00, 0xf0, 0x11, 0x00


	//----- nvinfo : EIATTR_SPARSE_MMA_MASK
	.align		4
.L_26:
        /*0088*/ 	.byte	0x03, 0x50
        /*008a*/ 	.short	0x0000


	//----- nvinfo : EIATTR_MAXREG_COUNT
	.align		4
        /*008c*/ 	.byte	0x03, 0x1b
        /*008e*/ 	.short	0x00ff


	//----- nvinfo : EIATTR_NUM_BARRIERS
	.align		4
        /*0090*/ 	.byte	0x02, 0x4c
        /*0092*/ 	.byte	0x01
	.zero		1


	//----- nvinfo : EIATTR_EXTERNS
	.align		4
        /*0094*/ 	.byte	0x04, 0x0f
        /*0096*/ 	.short	(.L_28 - .L_27)


	//   ....[0]....
	.align		4
.L_27:
        /*0098*/ 	.word	index@(__assertfail)


	//----- nvinfo : EIATTR_MERCURY_ISA_VERSION
	.align		4
.L_28:
        /*009c*/ 	.byte	0x03, 0x5f
        /*009e*/ 	.short	0x0101


	//----- nvinfo : EIATTR_VRC_CTA_INIT_COUNT
	.align		4
        /*00a0*/ 	.byte	0x02, 0x4a
	.zero		1
	.zero		1


	//----- nvinfo : EIATTR_SYSCALL_OFFSETS
	.align		4
        /*00a4*/ 	.byte	0x04, 0x46
        /*00a6*/ 	.short	(.L_30 - .L_29)


	//   ....[0]....
.L_29:
        /*00a8*/ 	.word	0x00000170


	//----- nvinfo : EIATTR_EXIT_INSTR_OFFSETS
	.align		4
.L_30:
        /*00ac*/ 	.byte	0x04, 0x1c
        /*00ae*/ 	.short	(.L_32 - .L_31)


	//   ....[0]....
.L_31:
        /*00b0*/ 	.word	0x00002d40


	//----- nvinfo : EIATTR_MAX_THREADS
	.align		4
.L_32:
        /*00b4*/ 	.byte	0x04, 0x05
        /*00b6*/ 	.short	(.L_34 - .L_33)
.L_33:
        /*00b8*/ 	.word	0x00000100
        /*00bc*/ 	.word	0x00000001
        /*00c0*/ 	.word	0x00000001


	//----- nvinfo : EIATTR_CBANK_PARAM_SIZE
	.align		4
.L_34:
        /*00c4*/ 	.byte	0x03, 0x19
        /*00c6*/ 	.short	0x0030


	//----- nvinfo : EIATTR_PARAM_CBANK
	.align		4
        /*00c8*/ 	.byte	0x04, 0x0a
        /*00ca*/ 	.short	(.L_36 - .L_35)
	.align		4
.L_35:
        /*00cc*/ 	.word	index@(.nv.constant0._Z11blockTile2DILi128ELi128ELi8ELi8ELi8EEviiiPfS0_S0_ff)
        /*00d0*/ 	.short	0x0380
        /*00d2*/ 	.short	0x0030


	//----- nvinfo : EIATTR_SW_WAR
	.align		4
.L_36:
        /*00d4*/ 	.byte	0x04, 0x36
        /*00d6*/ 	.short	(.L_38 - .L_37)
.L_37:
        /*00d8*/ 	.word	0x00000008
.L_38:


//--------------------- .nv.callgraph             --------------------------
	.section	.nv.callgraph,"",@"SHT_CUDA_CALLGRAPH"
	.align	4
	.sectionentsize	8
	.align		4
        /*0000*/ 	.word	0x00000000
	.align		4
        /*0004*/ 	.word	0xffffffff
	.align		4
        /*0008*/ 	.word	index@(_Z11blockTile2DILi128ELi128ELi8ELi8ELi8EEviiiPfS0_S0_ff)
	.align		4
        /*000c*/ 	.word	index@(__assertfail)
	.align		4
        /*0010*/ 	.word	0x00000000
	.align		4
        /*0014*/ 	.word	0xfffffffe
	.align		4
        /*0018*/ 	.word	0x00000000
	.align		4
        /*001c*/ 	.word	0xfffffffd
	.align		4
        /*0020*/ 	.word	0x00000000
	.align		4
        /*0024*/ 	.word	0xfffffffc


//--------------------- .nv.constant4             --------------------------
	.section	.nv.constant4,"a",@progbits
	.align	8
	.align		8
.nv.constant4:
        /*0000*/ 	.dword	__assertfail
	.align		8
        /*0008*/ 	.dword	__unnamed_1
	.align		8
        /*0010*/ 	.dword	$str
	.align		8
        /*0018*/ 	.dword	$str$1


//--------------------- .text._Z11blockTile2DILi128ELi128ELi8ELi8ELi8EEviiiPfS0_S0_ff --------------------------
	.section	.text._Z11blockTile2DILi128ELi128ELi8ELi8ELi8EEviiiPfS0_S0_ff,"ax",@progbits
	.align	128
        .global         _Z11blockTile2DILi128ELi128ELi8ELi8ELi8EEviiiPfS0_S0_ff
        .type           _Z11blockTile2DILi128ELi128ELi8ELi8ELi8EEviiiPfS0_S0_ff,@function
        .size           _Z11blockTile2DILi128ELi128ELi8ELi8ELi8EEviiiPfS0_S0_ff,(.L_x_5 - _Z11blockTile2DILi128ELi128ELi8ELi8ELi8EEviiiPfS0_S0_ff)
        .other          _Z11blockTile2DILi128ELi128ELi8ELi8ELi8EEviiiPfS0_S0_ff,@"STO_CUDA_ENTRY STV_DEFAULT"
_Z11blockTile2DILi128ELi128ELi8ELi8ELi8EEviiiPfS0_S0_ff:
.text._Z11blockTile2DILi128ELi128ELi8ELi8ELi8EEviiiPfS0_S0_ff:
[----:B------:R-:W0:Y:S01]  /*0000*/  LDC R1, c[0x0][0x37c] ;  /* 0x0000df00ff017b82 */ /* 0x000e220000000800 */
[----:B------:R-:W1:Y:S01]  /*0010*/  S2R R82, SR_TID.X ;  /* 0x0000000000527919 */ /* 0x000e620000002100 */
[----:B------:R-:W2:Y:S01]  /*0020*/  LDCU UR4, c[0x0][0x360] ;  /* 0x00006c00ff0477ac */ /* 0x000ea20008000800 */
[----:B------:R-:W3:Y:S01]  /*0030*/  LDCU.64 UR36, c[0x0][0x358] ;  /* 0x00006b00ff2477ac */ /* 0x000ee20008000a00 */
[----:B--2---:R-:W-:Y:S01]  /*0040*/  UISETP.NE.AND UP0, UPT, UR4, 0x100, UPT ;  /* 0x000001000400788c */ /* 0x004fe2000bf05270 */
[----:B-1----:R-:W-:Y:S02]  /*0050*/  SHF.R.U32.HI R60, RZ, 0x4, R82 ;  /* 0x00000004ff3c7819 */ /* 0x002fe40000011652 */
[----:B------:R-:W-:-:S06]  /*0060*/  LOP3.LUT R61, R82, 0xf, RZ, 0xc0, !PT ;  /* 0x0000000f523d7812 */ /* 0x000fcc00078ec0ff */
[----:B---3--:R-:W-:Y:S05]  /*0070*/  BRA.U !UP0, `(.L_x_0) ;  /* 0x0000000108407547 */ /* 0x008fea000b800000 */
[----:B------:R-:W-:Y:S01]  /*0080*/  MOV R0, 0x0 ;  /* 0x0000000000007802 */ /* 0x000fe20000000f00 */
[----:B------:R-:W1:Y:S01]  /*0090*/  LDCU.64 UR4, c[0x4][0x10] ;  /* 0x01000200ff0477ac */ /* 0x000e620008000a00 */
[----:B------:R-:W-:Y:S02]  /*00a0*/  IMAD.MOV.U32 R8, RZ, RZ, 0x46 ;  /* 0x00000046ff087424 */ /* 0x000fe400078e00ff */
[----:B------:R2:W3:Y:S01]  /*00b0*/  LDC.64 R2, c[0x4][R0] ;  /* 0x0100000000027b82 */ /* 0x0004e20000000a00 */
[----:B------:R-:W4:Y:S01]  /*00c0*/  LDCU.64 UR6, c[0x4][0x18] ;  /* 0x01000300ff0677ac */ /* 0x000f220008000a00 */
[----:B------:R-:W-:Y:S02]  /*00d0*/  IMAD.MOV.U32 R12, RZ, RZ, 0x1 ;  /* 0x00000001ff0c7424 */ /* 0x000fe400078e00ff */
[----:B------:R-:W-:Y:S01]  /*00e0*/  IMAD.MOV.U32 R13, RZ, RZ, RZ ;  /* 0x000000ffff0d7224 */ /* 0x000fe200078e00ff */
[----:B------:R-:W5:Y:S01]  /*00f0*/  LDCU.64 UR8, c[0x4][0x8] ;  /* 0x01000100ff0877ac */ /* 0x000f620008000a00 */
[----:B-1----:R-:W-:-:S02]  /*0100*/  IMAD.U32 R4, RZ, RZ, UR4 ;  /* 0x00000004ff047e24 */ /* 0x002fc4000f8e00ff */
[----:B------:R-:W-:Y:S02]  /*0110*/  IMAD.U32 R5, RZ, RZ, UR5 ;  /* 0x00000005ff057e24 */ /* 0x000fe4000f8e00ff */
[----:B----4-:R-:W-:Y:S02]  /*0120*/  IMAD.U32 R6, RZ, RZ, UR6 ;  /* 0x00000006ff067e24 */ /* 0x010fe4000f8e00ff */
[----:B------:R-:W-:Y:S01]  /*0130*/  IMAD.U32 R7, RZ, RZ, UR7 ;  /* 0x00000007ff077e24 */ /* 0x000fe2000f8e00ff */
[----:B-----5:R-:W-:Y:S01]  /*0140*/  MOV R10, UR8 ;  /* 0x00000008000a7c02 */ /* 0x020fe20008000f00 */
[----:B--2---:R-:W-:-:S07]  /*0150*/  IMAD.U32 R11, RZ, RZ, UR9 ;  /* 0x00000009ff0b7e24 */ /* 0x004fce000f8e00ff */
[----:B------:R-:W-:-:S07]  /*0160*/  LEPC R20, `(.L_x_0) ;  /* 0x000000001014794e */ /* 0x000fce0000000000 */
[----:B0--3--:R-:W-:Y:S05]  /*0170*/  CALL.ABS.NOINC R2 ;  /* 0x0000000002007343 */ /* 0x009fea0003c00000 */
.L_x_0:
[----:B------:R-:W1:Y:S01]  /*0180*/  S2UR UR4, SR_CTAID.Y ;  /* 0x00000000000479c3 */ /* 0x000e620000002600 */
[----:B------:R-:W2:Y:S01]  /*0190*/  S2R R7, SR_CTAID.X ;  /* 0x0000000000077919 */ /* 0x000ea20000002500 */
[----:B------:R-:W-:Y:S01]  /*01a0*/  HFMA2 R0, -RZ, RZ, 0, 0 ;  /* 0x00000000ff007431 */ /* 0x000fe200000001ff */
[----:B------:R-:W-:Y:S02]  /*01b0*/  CS2R R14, SRZ ;  /* 0x00000000000e7805 */ /* 0x000fe4000001ff00 */
[----:B------:R-:W-:Y:S02]  /*01c0*/  CS2R R16, SRZ ;  /* 0x0000000000107805 */ /* 0x000fe4000001ff00 */
[----:B------:R-:W-:Y:S02]  /*01d0*/  CS2R R18, SRZ ;  /* 0x0000000000127805 */ /* 0x000fe4000001ff00 */
[----:B------:R-:W-:Y:S02]  /*01e0*/  CS2R R20, SRZ ;  /* 0x0000000000147805 */ /* 0x000fe4000001ff00 */
[----:B------:R-:W-:Y:S01]  /*01f0*/  CS2R R22, SRZ ;  /* 0x0000000000167805 */ /* 0x000fe2000001ff00 */
[----:B------:R-:W3:Y:S01]  /*0200*/  LDC R9, c[0x0][0x388] ;  /* 0x0000e200ff097b82 */ /* 0x000ee20000000800 */
[----:B------:R-:W-:-:S02]  /*0210*/  CS2R R24, SRZ ;  /* 0x0000000000187805 */ /* 0x000fc4000001ff00 */
[----:B------:R-:W-:Y:S02]  /*0220*/  CS2R R26, SRZ ;  /* 0x00000000001a7805 */ /* 0x000fe4000001ff00 */
[----:B------:R-:W-:Y:S02]  /*0230*/  CS2R R28, SRZ ;  /* 0x00000000001c7805 */ /* 0x000fe4000001ff00 */
[----:B------:R-:W-:Y:S02]  /*0240*/  CS2R R30, SRZ ;  /* 0x00000000001e7805 */ /* 0x000fe4000001ff00 */
[----:B------:R-:W-:Y:S02]  /*0250*/  CS2R R32, SRZ ;  /* 0x0000000000207805 */ /* 0x000fe4000001ff00 */
[----:B------:R-:W-:Y:S02]  /*0260*/  CS2R R34, SRZ ;  /* 0x0000000000227805 */ /* 0x000fe4000001ff00 */
[----:B------:R-:W-:Y:S01]  /*0270*/  CS2R R36, SRZ ;  /* 0x0000000000247805 */ /* 0x000fe2000001ff00 */
[----:B------:R-:W4:Y:S01]  /*0280*/  LDC.64 R2, c[0x0][0x390] ;  /* 0x0000e400ff027b82 */ /* 0x000f220000000a00 */
[----:B------:R-:W-:-:S02]  /*0290*/  CS2R R38, SRZ ;  /* 0x0000000000267805 */ /* 0x000fc4000001ff00 */
[----:B------:R-:W-:Y:S02]  /*02a0*/  CS2R R40, SRZ ;  /* 0x0000000000287805 */ /* 0x000fe4000001ff00 */
[----:B------:R-:W-:Y:S02]  /*02b0*/  CS2R R42, SRZ ;  /* 0x00000000002a7805 */ /* 0x000fe4000001ff00 */
[----:B------:R-:W-:Y:S02]  /*02c0*/  CS2R R44, SRZ ;  /* 0x00000000002c7805 */ /* 0x000fe4000001ff00 */
[----:B------:R-:W-:Y:S02]  /*02d0*/  CS2R R46, SRZ ;  /* 0x00000000002e7805 */ /* 0x000fe4000001ff00 */
[----:B------:R-:W-:Y:S02]  /*02e0*/  CS2R R48, SRZ ;  /* 0x0000000000307805 */ /* 0x000fe4000001ff00 */
[----:B------:R-:W-:Y:S01]  /*02f0*/  CS2R R50, SRZ ;  /* 0x0000000000327805 */ /* 0x000fe2000001ff00 */
[----:B-1----:R-:W-:Y:S01]  /*0300*/  USHF.L.U32 UR4, UR4, 0x7, URZ ;  /* 0x0000000704047899 */ /* 0x002fe200080006ff */
[----:B------:R-:W1:Y:S01]  /*0310*/  LDC R10, c[0x0][0x384] ;  /* 0x0000e100ff0a7b82 */ /* 0x000e620000000800 */
[----:B------:R-:W-:-:S02]  /*0320*/  CS2R R52, SRZ ;  /* 0x0000000000347805 */ /* 0x000fc4000001ff00 */
[----:B------:R-:W-:Y:S02]  /*0330*/  CS2R R54, SRZ ;  /* 0x0000000000367805 */ /* 0x000fe4000001ff00 */
[----:B------:R-:W-:Y:S01]  /*0340*/  CS2R R56, SRZ ;  /* 0x0000000000387805 */ /* 0x000fe2000001ff00 */
[----:B------:R-:W-:Y:S01]  /*0350*/  IMAD.MOV.U32 R59, RZ, RZ, RZ ;  /* 0x000000ffff3b7224 */ /* 0x000fe200078e00ff */
[----:B------:R-:W-:Y:S02]  /*0360*/  CS2R R62, SRZ ;  /* 0x00000000003e7805 */ /* 0x000fe4000001ff00 */
[----:B------:R-:W-:Y:S01]  /*0370*/  CS2R R64, SRZ ;  /* 0x0000000000407805 */ /* 0x000fe2000001ff00 */
[C---:B---3--:R-:W-:Y:S01]  /*0380*/  IMAD R5, R9.reuse, UR4, RZ ;  /* 0x0000000409057c24 */ /* 0x048fe2000f8e02ff */
[----:B------:R-:W-:Y:S01]  /*0390*/  ISETP.GE.AND P0, PT, R9, 0x1, PT ;  /* 0x000000010900780c */ /* 0x000fe20003f06270 */
[----:B--2---:R-:W-:Y:S01]  /*03a0*/  IMAD.SHL.U32 R7, R7, 0x80, RZ ;  /* 0x0000008007077824 */ /* 0x004fe200078e00ff */
[----:B------:R-:W-:-:S02]  /*03b0*/  CS2R R66, SRZ ;  /* 0x0000000000427805 */ /* 0x000fc4000001ff00 */
[----:B------:R-:W-:Y:S02]  /*03c0*/  CS2R R68, SRZ ;  /* 0x0000000000447805 */ /* 0x000fe4000001ff00 */
[----:B------:R-:W-:Y:S02]  /*03d0*/  CS2R R70, SRZ ;  /* 0x0000000000467805 */ /* 0x000fe4000001ff00 */
[----:B------:R-:W-:Y:S02]  /*03e0*/  CS2R R78, SRZ ;  /* 0x00000000004e7805 */ /* 0x000fe4000001ff00 */
[----:B------:R-:W-:Y:S01]  /*03f0*/  CS2R R76, SRZ ;  /* 0x00000000004c7805 */ /* 0x000fe2000001ff00 */
[----:B----4-:R-:W-:Y:S01]  /*0400*/  IMAD.WIDE R2, R5, 0x4, R2 ;  /* 0x0000000405027825 */ /* 0x010fe200078e0202 */
[----:B------:R-:W-:Y:S01]  /*0410*/  CS2R R74, SRZ ;  /* 0x00000000004a7805 */ /* 0x000fe2000001ff00 */
[----:B------:R-:W2:Y:S01]  /*0420*/  LDC.64 R4, c[0x0][0x398] ;  /* 0x0000e600ff047b82 */ /* 0x000ea20000000a00 */
[----:B------:R-:W-:Y:S01]  /*0430*/  CS2R R72, SRZ ;  /* 0x0000000000487805 */ /* 0x000fe2000001ff00 */
[----:B-1----:R-:W-:-:S02]  /*0440*/  IMAD R58, R10, UR4, R7 ;  /* 0x000000040a3a7c24 */ /* 0x002fc4000f8e0207 */
[----:B--2---:R-:W-:Y:S01]  /*0450*/  IMAD.WIDE.U32 R4, R7, 0x4, R4 ;  /* 0x0000000407047825 */ /* 0x004fe200078e0004 */
[----:B------:R-:W-:Y:S06]  /*0460*/  @!P0 BRA `(.L_x_1) ;  /* 0x0000000800148947 */ /* 0x000fec0003800000 */
[----:B------:R-:W1:Y:S01]  /*0470*/  S2R R8, SR_CgaCtaId ;  /* 0x0000000000087919 */ /* 0x000e620000008800 */
[----:B------:R-:W-:Y:S01]  /*0480*/  IMAD.MOV.U32 R80, RZ, RZ, R2 ;  /* 0x000000ffff507224 */ /* 0x000fe200078e0002 */
[--C-:B------:R-:W-:Y:S01]  /*0490*/  SHF.R.U32.HI R83, RZ, 0x3, R82.reuse ;  /* 0x00000003ff537819 */ /* 0x100fe20000011652 */
[----:B------:R-:W-:Y:S01]  /*04a0*/  IMAD.MOV.U32 R81, RZ, RZ, R3 ;  /* 0x000000ffff517224 */ /* 0x000fe200078e0003 */
[C---:B------:R-:W-:Y:S01]  /*04b0*/  LOP3.LUT R2, R82.reuse, 0x7, RZ, 0xc0, !PT ;  /* 0x0000000752027812 */ /* 0x040fe200078ec0ff */
[----:B------:R-:W-:Y:S01]  /*04c0*/  IMAD.MOV.U32 R90, RZ, RZ, RZ ;  /* 0x000000ffff5a7224 */ /* 0x000fe200078e00ff */
[----:B------:R-:W-:Y:S01]  /*04d0*/  MOV R7, 0x400 ;  /* 0x0000040000077802 */ /* 0x000fe20000000f00 */
[C---:B------:R-:W-:Y:S01]  /*04e0*/  IMAD.SHL.U32 R3, R83.reuse, 0x4, RZ ;  /* 0x0000000453037824 */ /* 0x040fe200078e00ff */
[----:B------:R-:W-:Y:S01]  /*04f0*/  SHF.R.U32.HI R85, RZ, 0x7, R82 ;  /* 0x00000007ff557819 */ /* 0x000fe20000011652 */
[----:B------:R-:W-:Y:S01]  /*0500*/  IMAD R83, R83, R9, R2 ;  /* 0x0000000953537224 */ /* 0x000fe200078e0202 */
[C---:B------:R-:W-:Y:S01]  /*0510*/  LOP3.LUT R0, R82.reuse, 0x7f, RZ, 0xc0, !PT ;  /* 0x0000007f52007812 */ /* 0x040fe200078ec0ff */
[----:B------:R-:W-:Y:S01]  /*0520*/  VIADD R2, R7, 0x1000 ;  /* 0x0000100007027836 */ /* 0x000fe20000000000 */
[----:B------:R-:W-:-:S02]  /*0530*/  SHF.L.U32 R6, R82, 0x9, RZ ;  /* 0x0000000952067819 */ /* 0x000fc400000006ff */
[C---:B------:R-:W-:Y:S01]  /*0540*/  SHF.L.U32 R87, R10.reuse, 0x3, RZ ;  /* 0x000000030a577819 */ /* 0x040fe200000006ff */
[----:B------:R-:W-:Y:S01]  /*0550*/  IMAD R85, R85, R10, R0 ;  /* 0x0000000a55557224 */ /* 0x000fe200078e0200 */
[----:B------:R-:W-:Y:S01]  /*0560*/  LOP3.LUT R6, R3, 0xe00, R6, 0xf8, !PT ;  /* 0x00000e0003067812 */ /* 0x000fe200078ef806 */
[----:B------:R-:W-:Y:S02]  /*0570*/  IMAD.MOV.U32 R3, RZ, RZ, R5 ;  /* 0x000000ffff037224 */ /* 0x000fe400078e0005 */
[----:B------:R-:W-:Y:S01]  /*0580*/  IMAD.MOV.U32 R0, RZ, RZ, RZ ;  /* 0x000000ffff007224 */ /* 0x000fe200078e00ff */
[C---:B------:R-:W-:Y:S01]  /*0590*/  LEA R91, R10.reuse, R85, 0x2 ;  /* 0x000000550a5b7211 */ /* 0x040fe200078e10ff */
[----:B------:R-:W-:-:S04]  /*05a0*/  IMAD R89, R10, 0x2, R85 ;  /* 0x000000020a597824 */ /* 0x000fc800078e0255 */
[----:B------:R-:W-:Y:S01]  /*05b0*/  IMAD R93, R10, 0x2, R91 ;  /* 0x000000020a5d7824 */ /* 0x000fe200078e025b */
[C---:B-1----:R-:W-:Y:S02]  /*05c0*/  LEA R7, R8.reuse, R7, 0x18 ;  /* 0x0000000708077211 */ /* 0x042fe400078ec0ff */
[----:B------:R-:W-:Y:S01]  /*05d0*/  LEA R8, R8, R2, 0x18 ;  /* 0x0000000208087211 */ /* 0x000fe200078ec0ff */
[----:B------:R-:W-:Y:S02]  /*05e0*/  IMAD.MOV.U32 R2, RZ, RZ, R4 ;  /* 0x000000ffff027224 */ /* 0x000fe400078e0004 */
[--C-:B------:R-:W-:Y:S02]  /*05f0*/  IMAD.IADD R84, R6, 0x1, R7.reuse ;  /* 0x0000000106547824 */ /* 0x100fe400078e0207 */
[----:B------:R-:W-:Y:S02]  /*0600*/  IMAD R86, R60, 0x4, R7 ;  /* 0x000000043c567824 */ /* 0x000fe400078e0207 */
[----:B------:R-:W-:-:S02]  /*0610*/  IMAD R82, R82, 0x4, R8 ;  /* 0x0000000452527824 */ /* 0x000fc400078e0208 */
[----:B------:R-:W-:-:S07]  /*0620*/  IMAD R88, R61, 0x20, R8 ;  /* 0x000000203d587824 */ /* 0x000fce00078e0208 */
.L_x_3:
[----:B------:R-:W-:Y:S01]  /*0630*/  MOV R4, R80 ;  /* 0x0000005000047202 */ /* 0x000fe20000000f00 */
[----:B------:R-:W-:Y:S02]  /*0640*/  IMAD.MOV.U32 R5, RZ, RZ, R81 ;  /* 0x000000ffff057224 */ /* 0x000fe400078e0051 */
[----:B------:R-:W-:-:S04]  /*0650*/  IMAD.WIDE R6, R85, 0x4, R2 ;  /* 0x0000000455067825 */ /* 0x000fc800078e0202 */
[----:B------:R-:W-:Y:S02]  /*0660*/  IMAD.WIDE.U32 R4, R83, 0x4, R4 ;  /* 0x0000000453047825 */ /* 0x000fe400078e0004 */
[----:B------:R-:W2:Y:S02]  /*0670*/  LDG.E R7, desc[UR36][R6.64] ;  /* 0x0000002406077981 */ /* 0x000ea4000c1e1900 */
[--C-:B------:R-:W-:Y:S02]  /*0680*/  IMAD.WIDE R8, R89, 0x4, R2.reuse ;  /* 0x0000000459087825 */ /* 0x100fe400078e0202 */
[----:B------:R-:W3:Y:S02]  /*0690*/  LDG.E R5, desc[UR36][R4.64] ;  /* 0x0000002404057981 */ /* 0x000ee4000c1e1900 */
[--C-:B------:R-:W-:Y:S02]  /*06a0*/  IMAD.WIDE R10, R91, 0x4, R2.reuse ;  /* 0x000000045b0a7825 */ /* 0x100fe400078e0202 */
[----:B------:R-:W4:Y:S02]  /*06b0*/  LDG.E R9, desc[UR36][R8.64] ;  /* 0x0000002408097981 */ /* 0x000f24000c1e1900 */
[----:B------:R-:W-:-:S02]  /*06c0*/  IMAD.WIDE R12, R93, 0x4, R2 ;  /* 0x000000045d0c7825 */ /* 0x000fc400078e0202 */
[----:B------:R-:W5:Y:S04]  /*06d0*/  LDG.E R11, desc[UR36][R10.64] ;  /* 0x000000240a0b7981 */ /* 0x000f68000c1e1900 */
[----:B------:R-:W5:Y:S01]  /*06e0*/  LDG.E R13, desc[UR36][R12.64] ;  /* 0x000000240c0d7981 */ /* 0x000f62000c1e1900 */
[----:B------:R-:W-:Y:S05]  /*06f0*/  WARPSYNC.ALL ;  /* 0x0000000000007948 */ /* 0x000fea0003800000 */
[----:B------:R-:W1:Y:S01]  /*0700*/  LDCU UR4, c[0x0][0x388] ;  /* 0x00007100ff0477ac */ /* 0x000e620008000800 */
[----:B------:R-:W-:-:S05]  /*0710*/  VIADD R90, R90, 0x8 ;  /* 0x000000085a5a7836 */ /* 0x000fca0000000000 */
[----:B-1----:R-:W-:Y:S01]  /*0720*/  ISETP.GE.AND P1, PT, R90, UR4, PT ;  /* 0x000000045a007c0c */ /* 0x002fe2000bf26270 */
[----:B------:R-:W-:Y:S01]  /*0730*/  UMOV UR4, 0x10 ;  /* 0x0000001000047882 */ /* 0x000fe20000000000 */
[----:B---3--:R1:W-:Y:S04]  /*0740*/  STS [R84], R5 ;  /* 0x0000000554007388 */ /* 0x0083e80000000800 */
[----:B--2---:R1:W-:Y:S04]  /*0750*/  STS [R82], R7 ;  /* 0x0000000752007388 */ /* 0x0043e80000000800 */
[----:B----4-:R1:W-:Y:S04]  /*0760*/  STS [R82+0x400], R9 ;  /* 0x0004000952007388 */ /* 0x0103e80000000800 */
[----:B-----5:R1:W-:Y:S04]  /*0770*/  STS [R82+0x800], R11 ;  /* 0x0008000b52007388 */ /* 0x0203e80000000800 */
[----:B------:R1:W-:Y:S01]  /*0780*/  STS [R82+0xc00], R13 ;  /* 0x000c000d52007388 */ /* 0x0003e20000000800 */
[----:B------:R-:W-:Y:S06]  /*0790*/  BAR.SYNC.DEFER_BLOCKING 0x0 ;  /* 0x0000000000007b1d */ /* 0x000fec0000010000 */
.L_x_2:
[----:B------:R-:W-:Y:S04]  /*07a0*/  LDS R12, [R86+UR4+-0x10] ;  /* 0xfffff004560c7984 */ /* 0x000fe80008000800 */
[----:B-1----:R-:W1:Y:S04]  /*07b0*/  LDS.128 R4, [R88+UR4+-0x10] ;  /* 0xfffff00458047984 */ /* 0x002e680008000c00 */
[----:B------:R-:W2:Y:S04]  /*07c0*/  LDS R13, [R86+UR4+-0xc] ;  /* 0xfffff404560d7984 */ /* 0x000ea80008000800 */
[----:B------:R-:W3:Y:S04]  /*07d0*/  LDS R92, [R86+UR4+-0x8] ;  /* 0xfffff804565c7984 */ /* 0x000ee80008000800 */
[----:B------:R-:W4:Y:S04]  /*07e0*/  LDS R94, [R86+UR4+-0x4] ;  /* 0xfffffc04565e7984 */ /* 0x000f280008000800 */
[----:B------:R-:W5:Y:S04]  /*07f0*/  LDS R95, [R86+UR4] ;  /* 0x00000004565f7984 */ /* 0x000f680008000800 */
[----:B------:R-:W0:Y:S04]  /*0800*/  LDS R96, [R86+UR4+0x4] ;  /* 0x0000040456607984 */ /* 0x000e280008000800 */
[----:B------:R-:W0:Y:S04]  /*0810*/  LDS R97, [R86+UR4+0x8] ;  /* 0x0000080456617984 */ /* 0x000e280008000800 */
[----:B------:R-:W0:Y:S04]  /*0820*/  LDS R98, [R86+UR4+0xc] ;  /* 0x00000c0456627984 */ /* 0x000e280008000800 */
[----:B------:R-:W0:Y:S01]  /*0830*/  LDS.128 R8, [R88+UR4] ;  /* 0x0000000458087984 */ /* 0x000e220008000c00 */
[----:B------:R-:W-:-:S04]  /*0840*/  UIADD3 UR4, UPT, UPT, UR4, 0x200, URZ ;  /* 0x0000020004047890 */ /* 0x000fc8000fffe0ff */
[----:B------:R-:W-:Y:S01]  /*0850*/  UISETP.NE.AND UP0, UPT, UR4, 0x1010, UPT ;  /* 0x000010100400788c */ /* 0x000fe2000bf05270 */
[C---:B-1----:R-:W-:Y:S01]  /*0860*/  FFMA R73, R12.reuse, R4, R73 ;  /* 0x000000040c497223 */ /* 0x042fe20000000049 */
[C---:B------:R-:W-:Y:S01]  /*0870*/  FFMA R72, R12.reuse, R5, R72 ;  /* 0x000000050c487223 */ /* 0x040fe20000000048 */
[C---:B------:R-:W-:Y:S01]  /*0880*/  FFMA R75, R12.reuse, R6, R75 ;  /* 0x000000060c4b7223 */ /* 0x040fe2000000004b */
[----:B------:R-:W-:Y:S01]  /*0890*/  FFMA R74, R12, R7, R74 ;  /* 0x000000070c4a7223 */ /* 0x000fe2000000004a */
[C---:B--2---:R-:W-:Y:S01]  /*08a0*/  FFMA R71, R13.reuse, R4, R71 ;  /* 0x000000040d477223 */ /* 0x044fe20000000047 */
[C---:B------:R-:W-:Y:S01]  /*08b0*/  FFMA R70, R13.reuse, R5, R70 ;  /* 0x000000050d467223 */ /* 0x040fe20000000046 */
[C---:B------:R-:W-:Y:S01]  /*08c0*/  FFMA R69, R13.reuse, R6, R69 ;  /* 0x000000060d457223 */ /* 0x040fe20000000045 */
[----:B------:R-:W-:Y:S01]  /*08d0*/  FFMA R68, R13, R7, R68 ;  /* 0x000000070d447223 */ /* 0x000fe20000000044 */
[C---:B---3--:R-:W-:Y:S01]  /*08e0*/  FFMA R63, R92.reuse, R4, R63 ;  /* 0x000000045c3f7223 */ /* 0x048fe2000000003f */
[C---:B------:R-:W-:Y:S01]  /*08f0*/  FFMA R62, R92.reuse, R5, R62 ;  /* 0x000000055c3e7223 */ /* 0x040fe2000000003e */
[C---:B------:R-:W-:Y:S01]  /*0900*/  FFMA R59, R92.reuse, R6, R59 ;  /* 0x000000065c3b7223 */ /* 0x040fe2000000003b */
[----:B------:R-:W-:Y:S01]  /*0910*/  FFMA R56, R92, R7, R56 ;  /* 0x000000075c387223 */ /* 0x000fe20000000038 */
[C---:B----4-:R-:W-:Y:S01]  /*0920*/  FFMA R53, R94.reuse, R4, R53 ;  /* 0x000000045e357223 */ /* 0x050fe20000000035 */
[C---:B------:R-:W-:Y:S01]  /*0930*/  FFMA R50, R94.reuse, R5, R50 ;  /* 0x000000055e327223 */ /* 0x040fe20000000032 */
[C---:B------:R-:W-:Y:S01]  /*0940*/  FFMA R51, R94.reuse, R6, R51 ;  /* 0x000000065e337223 */ /* 0x040fe20000000033 */
[----:B------:R-:W-:Y:S01]  /*0950*/  FFMA R48, R94, R7, R48 ;  /* 0x000000075e307223 */ /* 0x000fe20000000030 */
[C---:B-----5:R-:W-:Y:S01]  /*0960*/  FFMA R45, R95.reuse, R4, R45 ;  /* 0x000000045f2d7223 */ /* 0x060fe2000000002d */
[C---:B------:R-:W-:Y:S01]  /*0970*/  FFMA R42, R95.reuse, R5, R42 ;  /* 0x000000055f2a7223 */ /* 0x040fe2000000002a */
[C---:B------:R-:W-:Y:S01]  /*0980*/  FFMA R43, R95.reuse, R6, R43 ;  /* 0x000000065f2b7223 */ /* 0x040fe2000000002b */
[----:B------:R-:W-:Y:S01]  /*0990*/  FFMA R40, R95, R7, R40 ;  /* 0x000000075f287223 */ /* 0x000fe20000000028 */
[C---:B0-----:R-:W-:Y:S01]  /*09a0*/  FFMA R37, R96.reuse, R4, R37 ;  /* 0x0000000460257223 */ /* 0x041fe20000000025 */
[C---:B------:R-:W-:Y:S01]  /*09b0*/  FFMA R34, R96.reuse, R5, R34 ;  /* 0x0000000560227223 */ /* 0x040fe20000000022 */
[C---:B------:R-:W-:Y:S01]  /*09c0*/  FFMA R35, R96.reuse, R6, R35 ;  /* 0x0000000660237223 */ /* 0x040fe20000000023 */
[----:B------:R-:W-:Y:S01]  /*09d0*/  FFMA R32, R96, R7, R32 ;  /* 0x0000000760207223 */ /* 0x000fe20000000020 */
[C---:B------:R-:W-:Y:S01]  /*09e0*/  FFMA R29, R97.reuse, R4, R29 ;  /* 0x00000004611d7223 */ /* 0x040fe2000000001d */
[C---:B------:R-:W-:Y:S01]  /*09f0*/  FFMA R26, R97.reuse, R5, R26 ;  /* 0x00000005611a7223 */ /* 0x040fe2000000001a */
[C---:B------:R-:W-:Y:S01]  /*0a00*/  FFMA R27, R97.reuse, R6, R27 ;  /* 0x00000006611b7223 */ /* 0x040fe2000000001b */
[----:B------:R-:W-:Y:S01]  /*0a10*/  FFMA R24, R97, R7, R24 ;  /* 0x0000000761187223 */ /* 0x000fe20000000018 */
[C---:B------:R-:W-:Y:S01]  /*0a20*/  FFMA R21, R98.reuse, R4, R21 ;  /* 0x0000000462157223 */ /* 0x040fe20000000015 */
[C---:B------:R-:W-:Y:S01]  /*0a30*/  FFMA R18, R98.reuse, R5, R18 ;  /* 0x0000000562127223 */ /* 0x040fe20000000012 */
[C---:B------:R-:W-:Y:S01]  /*0a40*/  FFMA R19, R98.reuse, R6, R19 ;  /* 0x0000000662137223 */ /* 0x040fe20000000013 */
[----:B------:R-:W-:Y:S01]  /*0a50*/  FFMA R16, R98, R7, R16 ;  /* 0x0000000762107223 */ /* 0x000fe20000000010 */
[-C--:B------:R-:W-:Y:S01]  /*0a60*/  FFMA R77, R12, R8.reuse, R77 ;  /* 0x000000080c4d7223 */ /* 0x080fe2000000004d */
[-C--:B------:R-:W-:Y:S01]  /*0a70*/  FFMA R67, R13, R8.reuse, R67 ;  /* 0x000000080d437223 */ /* 0x080fe20000000043 */
[-C--:B------:R-:W-:Y:S01]  /*0a80*/  FFMA R57, R92, R8.reuse, R57 ;  /* 0x000000085c397223 */ /* 0x080fe20000000039 */
[-C--:B------:R-:W-:Y:S01]  /*0a90*/  FFMA R49, R94, R8.reuse, R49 ;  /* 0x000000085e317223 */ /* 0x080fe20000000031 */
[-C--:B------:R-:W-:Y:S01]  /*0aa0*/  FFMA R41, R95, R8.reuse, R41 ;  /* 0x000000085f297223 */ /* 0x080fe20000000029 */
[-C--:B------:R-:W-:Y:S01]  /*0ab0*/  FFMA R33, R96, R8.reuse, R33 ;  /* 0x0000000860217223 */ /* 0x080fe20000000021 */
[-C--:B------:R-:W-:Y:S01]  /*0ac0*/  FFMA R25, R97, R8.reuse, R25 ;  /* 0x0000000861197223 */ /* 0x080fe20000000019 */
        /* <DEDUP_REMOVED lines=25> */
[----:B------:R-:W-:Y:S06]  /*0c60*/  BRA.U UP0, `(.L_x_2) ;  /* 0xfffffff900cc7547 */ /* 0x000fec000b83ffff */
[----:B------:R-:W-:Y:S01]  /*0c70*/  BAR.SYNC.DEFER_BLOCKING 0x0 ;  /* 0x0000000000007b1d */ /* 0x000fe20000010000 */
[----:B------:R-:W-:Y:S01]  /*0c80*/  IADD3 R80, P0, PT, R80, 0x20, RZ ;  /* 0x0000002050507810 */ /* 0x000fe20007f1e0ff */
[----:B------:R-:W-:-:S04]  /*0c90*/  IMAD.WIDE R2, R87, 0x4, R2 ;  /* 0x0000000457027825 */ /* 0x000fc800078e0202 */
[----:B------:R-:W-:Y:S01]  /*0ca0*/  IMAD.X R81, RZ, RZ, R81, P0 ;  /* 0x000000ffff517224 */ /* 0x000fe200000e0651 */
[----:B------:R-:W-:Y:S07]  /*0cb0*/  @!P1 BRA `(.L_x_3) ;  /* 0xfffffff8005c9947 */ /* 0x000fee000383ffff */
.L_x_1:
[----:B------:R-:W1:Y:S01]  /*0cc0*/  LDCU UR8, c[0x0][0x384] ;  /* 0x00007080ff0877ac */ /* 0x000e620008000800 */
[----:B------:R-:W-:Y:S01]  /*0cd0*/  SHF.R.S32.HI R6, RZ, 0x1f, R58 ;  /* 0x0000001fff067819 */ /* 0x000fe2000001143a */
[----:B------:R-:W2:Y:S01]  /*0ce0*/  LDCU.128 UR4, c[0x0][0x3a0] ;  /* 0x00007400ff0477ac */ /* 0x000ea20008000c00 */
[----:B-1----:R-:W-:-:S04]  /*0cf0*/  IMAD R7, R60, UR8, R61 ;  /* 0x000000083c077c24 */ /* 0x002fc8000f8e023d */
[----:B------:R-:W-:-:S05]  /*0d00*/  IMAD.SHL.U32 R7, R7, 0x8, RZ ;  /* 0x0000000807077824 */ /* 0x000fca00078e00ff */
[----:B------:R-:W-:-:S04]  /*0d10*/  IADD3 R3, P0, PT, R58, R7, RZ ;  /* 0x000000073a037210 */ /* 0x000fc80007f1e0ff */
[----:B------:R-:W-:Y:S02]  /*0d20*/  LEA.HI.X.SX32 R4, R7, R6, 0x1, P0 ;  /* 0x0000000607047211 */ /* 0x000fe400000f0eff */
[----:B--2---:R-:W-:-:S04]  /*0d30*/  LEA R2, P0, R3, UR4, 0x2 ;  /* 0x0000000403027c11 */ /* 0x004fc8000f8010ff */
[----:B------:R-:W-:-:S05]  /*0d40*/  LEA.HI.X R3, R3, UR5, R4, 0x2, P0 ;  /* 0x0000000503037c11 */ /* 0x000fca00080f1404 */
[----:B------:R-:W2:Y:S04]  /*0d50*/  LDG.E R4, desc[UR36][R2.64] ;  /* 0x0000002402047981 */ /* 0x000ea8000c1e1900 */
[----:B------:R-:W3:Y:S04]  /*0d60*/  LDG.E R5, desc[UR36][R2.64+0x4] ;  /* 0x0000042402057981 */ /* 0x000ee8000c1e1900 */
[----:B------:R-:W4:Y:S04]  /*0d70*/  LDG.E R9, desc[UR36][R2.64+0x8] ;  /* 0x0000082402097981 */ /* 0x000f28000c1e1900 */
[----:B------:R-:W5:Y:S04]  /*0d80*/  LDG.E R11, desc[UR36][R2.64+0xc] ;  /* 0x00000c24020b7981 */ /* 0x000f68000c1e1900 */
[----:B------:R-:W5:Y:S04]  /*0d90*/  LDG.E R12, desc[UR36][R2.64+0x10] ;  /* 0x00001024020c7981 */ /* 0x000f68000c1e1900 */
[----:B------:R-:W5:Y:S04]  /*0da0*/  LDG.E R13, desc[UR36][R2.64+0x14] ;  /* 0x00001424020d7981 */ /* 0x000f68000c1e1900 */
[----:B------:R-:W5:Y:S04]  /*0db0*/  LDG.E R60, desc[UR36][R2.64+0x18] ;  /* 0x00001824023c7981 */ /* 0x000f68000c1e1900 */
[----:B------:R-:W5:Y:S01]  /*0dc0*/  LDG.E R61, desc[UR36][R2.64+0x1c] ;  /* 0x00001c24023d7981 */ /* 0x000f62000c1e1900 */
[----:B------:R-:W-:-:S04]  /*0dd0*/  IADD3 R7, PT, PT, R7, UR8, RZ ;  /* 0x0000000807077c10 */ /* 0x000fc8000fffe0ff */
[----:B------:R-:W-:-:S04]  /*0de0*/  IADD3 R80, P0, PT, R58, R7, RZ ;  /* 0x000000073a507210 */ /* 0x000fc80007f1e0ff */
[----:B------:R-:W-:Y:S01]  /*0df0*/  LEA.HI.X.SX32 R81, R7, R6, 0x1, P0 ;  /* 0x0000000607517211 */ /* 0x000fe200000f0eff */
[----:B--2---:R-:W-:Y:S01]  /*0e00*/  FMUL R8, R4, UR7 ;  /* 0x0000000704087c20 */ /* 0x004fe20008400000 */
[----:B------:R-:W-:Y:S01]  /*0e10*/  LEA R4, P0, R80, UR4, 0x2 ;  /* 0x0000000450047c11 */ /* 0x000fe2000f8010ff */
[----:B---3--:R-:W-:Y:S02]  /*0e20*/  FMUL R5, R5, UR7 ;  /* 0x0000000705057c20 */ /* 0x008fe40008400000 */
[----:B------:R-:W-:Y:S01]  /*0e30*/  FFMA R73, R73, UR6, R8 ;  /* 0x0000000649497c23 */ /* 0x000fe20008000008 */
[----:B----4-:R-:W-:Y:S01]  /*0e40*/  FMUL R10, R9, UR7 ;  /* 0x00000007090a7c20 */ /* 0x010fe20008400000 */
[----:B------:R-:W-:Y:S01]  /*0e50*/  FFMA R9, R72, UR6, R5 ;  /* 0x0000000648097c23 */ /* 0x000fe20008000005 */
[----:B------:R-:W-:Y:S02]  /*0e60*/  LEA.HI.X R5, R80, UR5, R81, 0x2, P0 ;  /* 0x0000000550057c11 */ /* 0x000fe400080f1451 */
[----:B------:R-:W-:Y:S01]  /*0e70*/  STG.E desc[UR36][R2.64], R73 ;  /* 0x0000004902007986 */ /* 0x000fe2000c101924 */
[----:B-----5:R-:W-:Y:S01]  /*0e80*/  FMUL R11, R11, UR7 ;  /* 0x000000070b0b7c20 */ /* 0x020fe20008400000 */
[----:B------:R-:W-:-:S02]  /*0e90*/  FFMA R75, R75, UR6, R10 ;  /* 0x000000064b4b7c23 */ /* 0x000fc4000800000a */
[----:B------:R1:W-:Y:S01]  /*0ea0*/  STG.E desc[UR36][R2.64+0x4], R9 ;  /* 0x0000040902007986 */ /* 0x0003e2000c101924 */
[----:B------:R-:W-:Y:S01]  /*0eb0*/  FMUL R12, R12, UR7 ;  /* 0x000000070c0c7c20 */ /* 0x000fe20008400000 */
[----:B------:R-:W-:Y:S02]  /*0ec0*/  FFMA R11, R74, UR6, R11 ;  /* 0x000000064a0b7c23 */ /* 0x000fe4000800000b */
[----:B------:R-:W-:Y:S01]  /*0ed0*/  STG.E desc[UR36][R2.64+0x8], R75 ;  /* 0x0000084b02007986 */ /* 0x000fe2000c101924 */
[----:B------:R-:W-:Y:S01]  /*0ee0*/  FMUL R13, R13, UR7 ;  /* 0x000000070d0d7c20 */ /* 0x000fe20008400000 */
[----:B------:R-:W-:Y:S02]  /*0ef0*/  FFMA R77, R77, UR6, R12 ;  /* 0x000000064d4d7c23 */ /* 0x000fe4000800000c */
[----:B------:R-:W-:Y:S01]  /*0f00*/  STG.E desc[UR36][R2.64+0xc], R11 ;  /* 0x00000c0b02007986 */ /* 0x000fe2000c101924 */
[----:B------:R-:W-:Y:S01]  /*0f10*/  FMUL R60, R60, UR7 ;  /* 0x000000073c3c7c20 */ /* 0x000fe20008400000 */
[----:B------:R-:W-:-:S02]  /*0f20*/  FFMA R13, R76, UR6, R13 ;  /* 0x000000064c0d7c23 */ /* 0x000fc4000800000d */
[----:B------:R-:W-:Y:S01]  /*0f30*/  STG.E desc[UR36][R2.64+0x10], R77 ;  /* 0x0000104d02007986 */ /* 0x000fe2000c101924 */
[----:B------:R-:W-:Y:S01]  /*0f40*/  FMUL R61, R61, UR7 ;  /* 0x000000073d3d7c20 */ /* 0x000fe20008400000 */
[----:B------:R-:W-:Y:S02]  /*0f50*/  FFMA R79, R79, UR6, R60 ;  /* 0x000000064f4f7c23 */ /* 0x000fe4000800003c */
[----:B------:R2:W-:Y:S01]  /*0f60*/  STG.E desc[UR36][R2.64+0x14], R13 ;  /* 0x0000140d02007986 */ /* 0x0005e2000c101924 */
[----:B------:R-:W-:-:S03]  /*0f70*/  FFMA R61, R78, UR6, R61 ;  /* 0x000000064e3d7c23 */ /* 0x000fc6000800003d */
[----:B------:R-:W-:Y:S04]  /*0f80*/  STG.E desc[UR36][R2.64+0x18], R79 ;  /* 0x0000184f02007986 */ /* 0x000fe8000c101924 */
[----:B------:R3:W-:Y:S04]  /*0f90*/  STG.E desc[UR36][R2.64+0x1c], R61 ;  /* 0x00001c3d02007986 */ /* 0x0007e8000c101924 */
[----:B-1----:R-:W4:Y:S01]  /*0fa0*/  LDG.E R9, desc[UR36][R4.64] ;  /* 0x0000002404097981 */ /* 0x002f22000c1e1900 */
[----:B------:R-:W-:-:S05]  /*0fb0*/  VIADD R73, R7, 0x1 ;  /* 0x0000000107497836 */ /* 0x000fca0000000000 */
[----:B------:R-:W-:-:S04]  /*0fc0*/  IADD3 R12, P0, PT, R58, R73, RZ ;  /* 0x000000493a0c7210 */ /* 0x000fc80007f1e0ff */
[----:B------:R-:W-:Y:S02]  /*0fd0*/  LEA.HI.X.SX32 R73, R73, R6, 0x1, P0 ;  /* 0x0000000649497211 */ /* 0x000fe400000f0eff */
[----:B------:R-:W-:Y:S01]  /*0fe0*/  LEA R8, P0, R12, UR4, 0x2 ;  /* 0x000000040c087c11 */ /* 0x000fe2000f8010ff */
[----:B----4-:R-:W-:-:S03]  /*0ff0*/  FMUL R10, R9, UR7 ;  /* 0x00000007090a7c20 */ /* 0x010fc60008400000 */
[----:B------:R-:W-:Y:S01]  /*1000*/  LEA.HI.X R9, R12, UR5, R73, 0x2, P0 ;  /* 0x000000050c097c11 */ /* 0x000fe200080f1449 */
[----:B------:R-:W-:-:S05]  /*1010*/  FFMA R71, R71, UR6, R10 ;  /* 0x0000000647477c23 */ /* 0x000fca000800000a */
[----:B------:R1:W-:Y:S04]  /*1020*/  STG.E desc[UR36][R4.64], R71 ;  /* 0x0000004704007986 */ /* 0x0003e8000c101924 */
[----:B------:R-:W4:Y:S01]  /*1030*/  LDG.E R10, desc[UR36][R8.64] ;  /* 0x00000024080a7981 */ /* 0x000f22000c1e1900 */
[----:B--2---:R-:W-:-:S05]  /*1040*/  VIADD R13, R7, 0x2 ;  /* 0x00000002070d7836 */ /* 0x004fca0000000000 */
[----:B---3--:R-:W-:-:S04]  /*1050*/  IADD3 R3, P0, PT, R58, R13, RZ ;  /* 0x0000000d3a037210 */ /* 0x008fc80007f1e0ff */
[----:B------:R-:W-:Y:S02]  /*1060*/  LEA.HI.X.SX32 R12, R13, R6, 0x1, P0 ;  /* 0x000000060d0c7211 */ /* 0x000fe400000f0eff */
[----:B------:R-:W-:-:S04]  /*1070*/  LEA R2, P0, R3, UR4, 0x2 ;  /* 0x0000000403027c11 */ /* 0x000fc8000f8010ff */
[----:B------:R-:W-:Y:S01]  /*1080*/  LEA.HI.X R3, R3, UR5, R12, 0x2, P0 ;  /* 0x0000000503037c11 */ /* 0x000fe200080f140c */
[----:B----4-:R-:W-:-:S04]  /*1090*/  FMUL R11, R10, UR7 ;  /* 0x000000070a0b7c20 */ /* 0x010fc80008400000 */
[----:B------:R-:W-:-:S05]  /*10a0*/  FFMA R11, R70, UR6, R11 ;  /* 0x00000006460b7c23 */ /* 0x000fca000800000b */
[----:B------:R2:W-:Y:S04]  /*10b0*/  STG.E desc[UR36][R8.64], R11 ;  /* 0x0000000b08007986 */ /* 0x0005e8000c101924 */
[----:B------:R-:W3:Y:S01]  /*10c0*/  LDG.E R10, desc[UR36][R2.64] ;  /* 0x00000024020a7981 */ /* 0x000ee2000c1e1900 */
[----:B-1----:R-:W-:-:S05]  /*10d0*/  VIADD R5, R7, 0x3 ;  /* 0x0000000307057836 */ /* 0x002fca0000000000 */
[----:B------:R-:W-:-:S04]  /*10e0*/  IADD3 R12, P0, PT, R58, R5, RZ ;  /* 0x000000053a0c7210 */ /* 0x000fc80007f1e0ff */
[----:B------:R-:W-:Y:S02]  /*10f0*/  LEA.HI.X.SX32 R5, R5, R6, 0x1, P0 ;  /* 0x0000000605057211 */ /* 0x000fe400000f0eff */
[----:B------:R-:W-:-:S04]  /*1100*/  LEA R4, P0, R12, UR4, 0x2 ;  /* 0x000000040c047c11 */ /* 0x000fc8000f8010ff */
[----:B------:R-:W-:Y:S01]  /*1110*/  LEA.HI.X R5, R12, UR5, R5, 0x2, P0 ;  /* 0x000000050c057c11 */ /* 0x000fe200080f1405 */
[----:B---3--:R-:W-:-:S04]  /*1120*/  FMUL R10, R10, UR7 ;  /* 0x000000070a0a7c20 */ /* 0x008fc80008400000 */
[----:B------:R-:W-:-:S05]  /*1130*/  FFMA R69, R69, UR6, R10 ;  /* 0x0000000645457c23 */ /* 0x000fca000800000a */
[----:B------:R1:W-:Y:S04]  /*1140*/  STG.E desc[UR36][R2.64], R69 ;  /* 0x0000004502007986 */ /* 0x0003e8000c101924 */
[----:B------:R-:W3:Y:S01]  /*1150*/  LDG.E R10, desc[UR36][R4.64] ;  /* 0x00000024040a7981 */ /* 0x000ee2000c1e1900 */
[----:B--2---:R-:W-:-:S04]  /*1160*/  IADD3 R9, PT, PT, R7, 0x4, RZ ;  /* 0x0000000407097810 */ /* 0x004fc80007ffe0ff */
        /* <DEDUP_REMOVED lines=17> */
[----:B--2---:R-:W-:-:S05]  /*1280*/  VIADD R5, R7, 0x6 ;  /* 0x0000000607057836 */ /* 0x004fca0000000000 */
        /* <DEDUP_REMOVED lines=17> */
[----:B--2---:R-:W-:-:S04]  /*13a0*/  IADD3 R11, PT, PT, R7, UR8, RZ ;  /* 0x00000008070b7c10 */ /* 0x004fc8000fffe0ff */
[----:B------:R-:W-:-:S04]  /*13b0*/  IADD3 R3, P0, PT, R58, R11, RZ ;  /* 0x0000000b3a037210 */ /* 0x000fc80007f1e0ff */
[----:B------:R-:W-:Y:S02]  /*13c0*/  LEA.HI.X.SX32 R12, R11, R6, 0x1, P0 ;  /* 0x000000060b0c7211 */ /* 0x000fe400000f0eff */
[----:B------:R-:W-:-:S04]  /*13d0*/  LEA R2, P0, R3, UR4, 0x2 ;  /* 0x0000000403027c11 */ /* 0x000fc8000f8010ff */
[----:B------:R-:W-:Y:S01]  /*13e0*/  LEA.HI.X R3, R3, UR5, R12, 0x2, P0 ;  /* 0x0000000503037c11 */ /* 0x000fe200080f140c */
[----:B---3--:R-:W-:-:S04]  /*13f0*/  FMUL R7, R10, UR7 ;  /* 0x000000070a077c20 */ /* 0x008fc80008400000 */
[----:B------:R-:W-:-:S05]  /*1400*/  FFMA R7, R64, UR6, R7 ;  /* 0x0000000640077c23 */ /* 0x000fca0008000007 */
[----:B------:R2:W-:Y:S04]  /*1410*/  STG.E desc[UR36][R8.64], R7 ;  /* 0x0000000708007986 */ /* 0x0005e8000c101924 */
[----:B------:R-:W3:Y:S04]  /*1420*/  LDG.E R10, desc[UR36][R2.64] ;  /* 0x00000024020a7981 */ /* 0x000ee8000c1e1900 */
[----:B-1----:R-:W4:Y:S01]  /*1430*/  LDG.E R5, desc[UR36][R2.64+0x4] ;  /* 0x0000042402057981 */ /* 0x002f22000c1e1900 */
[----:B------:R-:W-:-:S05]  /*1440*/  VIADD R13, R13, UR8 ;  /* 0x000000080d0d7c36 */ /* 0x000fca0008000000 */
[----:B------:R-:W-:-:S04]  /*1450*/  IADD3 R12, P0, PT, R58, R13, RZ ;  /* 0x0000000d3a0c7210 */ /* 0x000fc80007f1e0ff */
[----:B------:R-:W-:Y:S02]  /*1460*/  LEA.HI.X.SX32 R61, R13, R6, 0x1, P0 ;  /* 0x000000060d3d7211 */ /* 0x000fe400000f0eff */
[----:B------:R-:W-:Y:S01]  /*1470*/  LEA R4, P0, R12, UR4, 0x2 ;  /* 0x000000040c047c11 */ /* 0x000fe2000f8010ff */
[----:B---3--:R-:W-:Y:S01]  /*1480*/  FMUL R10, R10, UR7 ;  /* 0x000000070a0a7c20 */ /* 0x008fe20008400000 */
[----:B----4-:R-:W-:-:S03]  /*1490*/  FMUL R13, R5, UR7 ;  /* 0x00000007050d7c20 */ /* 0x010fc60008400000 */
[----:B------:R-:W-:Y:S01]  /*14a0*/  FFMA R63, R63, UR6, R10 ;  /* 0x000000063f3f7c23 */ /* 0x000fe2000800000a */
[----:B------:R-:W-:Y:S01]  /*14b0*/  LEA.HI.X R5, R12, UR5, R61, 0x2, P0 ;  /* 0x000000050c057c11 */ /* 0x000fe200080f143d */
[----:B------:R-:W-:-:S03]  /*14c0*/  FFMA R13, R62, UR6, R13 ;  /* 0x000000063e0d7c23 */ /* 0x000fc6000800000d */
[----:B------:R-:W-:Y:S04]  /*14d0*/  STG.E desc[UR36][R2.64], R63 ;  /* 0x0000003f02007986 */ /* 0x000fe8000c101924 */
[----:B------:R1:W-:Y:S04]  /*14e0*/  STG.E desc[UR36][R2.64+0x4], R13 ;  /* 0x0000040d02007986 */ /* 0x0003e8000c101924 */
[----:B--2---:R-:W2:Y:S01]  /*14f0*/  LDG.E R7, desc[UR36][R4.64] ;  /* 0x0000002404077981 */ /* 0x004ea2000c1e1900 */
[----:B------:R-:W-:-:S05]  /*1500*/  VIADD R9, R11, 0x3 ;  /* 0x000000030b097836 */ /* 0x000fca0000000000 */
[----:B------:R-:W-:-:S04]  /*1510*/  IADD3 R12, P0, PT, R58, R9, RZ ;  /* 0x000000093a0c7210 */ /* 0x000fc80007f1e0ff */
[----:B------:R-:W-:Y:S02]  /*1520*/  LEA.HI.X.SX32 R9, R9, R6, 0x1, P0 ;  /* 0x0000000609097211 */ /* 0x000fe400000f0eff */
[----:B------:R-:W-:-:S04]  /*1530*/  LEA R8, P0, R12, UR4, 0x2 ;  /* 0x000000040c087c11 */ /* 0x000fc8000f8010ff */
[----:B------:R-:W-:Y:S01]  /*1540*/  LEA.HI.X R9, R12, UR5, R9, 0x2, P0 ;  /* 0x000000050c097c11 */ /* 0x000fe200080f1409 */
[----:B--2---:R-:W-:-:S04]  /*1550*/  FMUL R10, R7, UR7 ;  /* 0x00000007070a7c20 */ /* 0x004fc80008400000 */
        /* <DEDUP_REMOVED lines=39> */
[----:B------:R-:W-:-:S05]  /*17d0*/  VIADD R11, R11, UR8 ;  /* 0x000000080b0b7c36 */ /* 0x000fca0008000000 */
[----:B-1----:R-:W-:-:S04]  /*17e0*/  IADD3 R5, P0, PT, R58, R11, RZ ;  /* 0x0000000b3a057210 */ /* 0x002fc80007f1e0ff */
        /* <DEDUP_REMOVED lines=34> */
[----:B------:R-:W-:-:S05]  /*1a10*/  VIADD R13, R11, 0x4 ;  /* 0x000000040b0d7836 */ /* 0x000fca0000000000 */
        /* <DEDUP_REMOVED lines=43> */
[----:B------:R-:W3:Y:S04]  /*1cd0*/  LDG.E R10, desc[UR36][R2.64] ;  /* 0x00000024020a7981 */ /* 0x000ee8000c1e1900 */
[----:B--2---:R-:W2:Y:S04]  /*1ce0*/  LDG.E R4, desc[UR36][R2.64+0x4] ;  /* 0x0000042402047981 */ /* 0x004ea8000c1e1900 */
[----:B------:R-:W4:Y:S04]  /*1cf0*/  LDG.E R12, desc[UR36][R2.64+0x8] ;  /* 0x00000824020c7981 */ /* 0x000f28000c1e1900 */
[----:B------:R-:W5:Y:S01]  /*1d00*/  LDG.E R44, desc[UR36][R2.64+0xc] ;  /* 0x00000c24022c7981 */ /* 0x000f62000c1e1900 */
[----:B------:R-:W-:-:S04]  /*1d10*/  IADD3 R13, PT, PT, R13, UR8, RZ ;  /* 0x000000080d0d7c10 */ /* 0x000fc8000fffe0ff */
[----:B------:R-:W-:-:S04]  /*1d20*/  IADD3 R46, P0, PT, R58, R13, RZ ;  /* 0x0000000d3a2e7210 */ /* 0x000fc80007f1e0ff */
[----:B------:R-:W-:Y:S01]  /*1d30*/  LEA.HI.X.SX32 R47, R13, R6, 0x1, P0 ;  /* 0x000000060d2f7211 */ /* 0x000fe200000f0eff */
[----:B---3--:R-:W-:Y:S01]  /*1d40*/  FMUL R10, R10, UR7 ;  /* 0x000000070a0a7c20 */ /* 0x008fe20008400000 */
[----:B--2---:R-:W-:Y:S01]  /*1d50*/  FMUL R5, R4, UR7 ;  /* 0x0000000704057c20 */ /* 0x004fe20008400000 */
[----:B------:R-:W-:Y:S02]  /*1d60*/  LEA R4, P0, R46, UR4, 0x2 ;  /* 0x000000042e047c11 */ /* 0x000fe4000f8010ff */
[----:B------:R-:W-:Y:S01]  /*1d70*/  FFMA R45, R45, UR6, R10 ;  /* 0x000000062d2d7c23 */ /* 0x000fe2000800000a */
[----:B----4-:R-:W-:Y:S01]  /*1d80*/  FMUL R12, R12, UR7 ;  /* 0x000000070c0c7c20 */ /* 0x010fe20008400000 */
[----:B-1----:R-:W-:Y:S01]  /*1d90*/  FFMA R7, R42, UR6, R5 ;  /* 0x000000062a077c23 */ /* 0x002fe20008000005 */
[----:B------:R-:W-:Y:S02]  /*1da0*/  LEA.HI.X R5, R46, UR5, R47, 0x2, P0 ;  /* 0x000000052e057c11 */ /* 0x000fe400080f142f */
[----:B------:R-:W-:Y:S01]  /*1db0*/  STG.E desc[UR36][R2.64], R45 ;  /* 0x0000002d02007986 */ /* 0x000fe2000c101924 */
[----:B-----5:R-:W-:Y:S01]  /*1dc0*/  FMUL R9, R44, UR7 ;  /* 0x000000072c097c20 */ /* 0x020fe20008400000 */
[----:B------:R-:W-:-:S02]  /*1dd0*/  FFMA R43, R43, UR6, R12 ;  /* 0x000000062b2b7c23 */ /* 0x000fc4000800000c */
[----:B------:R1:W-:Y:S01]  /*1de0*/  STG.E desc[UR36][R2.64+0x4], R7 ;  /* 0x0000040702007986 */ /* 0x0003e2000c101924 */
[----:B------:R-:W-:-:S03]  /*1df0*/  FFMA R13, R40, UR6, R9 ;  /* 0x00000006280d7c23 */ /* 0x000fc60008000009 */
[----:B------:R-:W-:Y:S04]  /*1e00*/  STG.E desc[UR36][R2.64+0x8], R43 ;  /* 0x0000082b02007986 */ /* 0x000fe8000c101924 */
[----:B------:R2:W-:Y:S04]  /*1e10*/  STG.E desc[UR36][R2.64+0xc], R13 ;  /* 0x00000c0d02007986 */ /* 0x0005e8000c101924 */
[----:B------:R-:W3:Y:S01]  /*1e20*/  LDG.E R9, desc[UR36][R4.64] ;  /* 0x0000002404097981 */ /* 0x000ee2000c1e1900 */
[----:B------:R-:W-:-:S05]  /*1e30*/  VIADD R47, R11, 0x5 ;  /* 0x000000050b2f7836 */ /* 0x000fca0000000000 */
[----:B------:R-:W-:-:S04]  /*1e40*/  IADD3 R12, P0, PT, R58, R47, RZ ;  /* 0x0000002f3a0c7210 */ /* 0x000fc80007f1e0ff */
[----:B------:R-:W-:Y:S02]  /*1e50*/  LEA.HI.X.SX32 R47, R47, R6, 0x1, P0 ;  /* 0x000000062f2f7211 */ /* 0x000fe400000f0eff */
[----:B------:R-:W-:Y:S01]  /*1e60*/  LEA R8, P0, R12, UR4, 0x2 ;  /* 0x000000040c087c11 */ /* 0x000fe2000f8010ff */
[----:B---3--:R-:W-:-:S03]  /*1e70*/  FMUL R10, R9, UR7 ;  /* 0x00000007090a7c20 */ /* 0x008fc60008400000 */
[----:B------:R-:W-:Y:S01]  /*1e80*/  LEA.HI.X R9, R12, UR5, R47, 0x2, P0 ;  /* 0x000000050c097c11 */ /* 0x000fe200080f142f */
[----:B------:R-:W-:-:S05]  /*1e90*/  FFMA R41, R41, UR6, R10 ;  /* 0x0000000629297c23 */ /* 0x000fca000800000a */
[----:B------:R3:W-:Y:S04]  /*1ea0*/  STG.E desc[UR36][R4.64], R41 ;  /* 0x0000002904007986 */ /* 0x0007e8000c101924 */
[----:B-1----:R-:W4:Y:S01]  /*1eb0*/  LDG.E R7, desc[UR36][R8.64] ;  /* 0x0000002408077981 */ /* 0x002f22000c1e1900 */
[----:B--2---:R-:W-:-:S05]  /*1ec0*/  VIADD R3, R11, 0x6 ;  /* 0x000000060b037836 */ /* 0x004fca0000000000 */
[----:B------:R-:W-:-:S04]  /*1ed0*/  IADD3 R10, P0, PT, R58, R3, RZ ;  /* 0x000000033a0a7210 */ /* 0x000fc80007f1e0ff */
[----:B------:R-:W-:Y:S02]  /*1ee0*/  LEA.HI.X.SX32 R3, R3, R6, 0x1, P0 ;  /* 0x0000000603037211 */ /* 0x000fe400000f0eff */
[----:B------:R-:W-:-:S04]  /*1ef0*/  LEA R2, P0, R10, UR4, 0x2 ;  /* 0x000000040a027c11 */ /* 0x000fc8000f8010ff */
[----:B------:R-:W-:Y:S01]  /*1f00*/  LEA.HI.X R3, R10, UR5, R3, 0x2, P0 ;  /* 0x000000050a037c11 */ /* 0x000fe200080f1403 */
[----:B----4-:R-:W-:-:S04]  /*1f10*/  FMUL R7, R7, UR7 ;  /* 0x0000000707077c20 */ /* 0x010fc80008400000 */
[----:B------:R-:W-:-:S05]  /*1f20*/  FFMA R7, R38, UR6, R7 ;  /* 0x0000000626077c23 */ /* 0x000fca0008000007 */
[----:B------:R1:W-:Y:S04]  /*1f30*/  STG.E desc[UR36][R8.64], R7 ;  /* 0x0000000708007986 */ /* 0x0003e8000c101924 */
[----:B------:R-:W2:Y:S01]  /*1f40*/  LDG.E R10, desc[UR36][R2.64] ;  /* 0x00000024020a7981 */ /* 0x000ea2000c1e1900 */
[----:B---3--:R-:W-:-:S05]  /*1f50*/  VIADD R5, R11, 0x7 ;  /* 0x000000070b057836 */ /* 0x008fca0000000000 */
        /* <DEDUP_REMOVED lines=8> */
[----:B------:R-:W-:-:S04]  /*1fe0*/  IADD3 R11, PT, PT, R11, UR8, RZ ;  /* 0x000000080b0b7c10 */ /* 0x000fc8000fffe0ff */
        /* <DEDUP_REMOVED lines=35> */
[----:B-1----:R-:W-:-:S04]  /*2220*/  IADD3 R3, PT, PT, R11, 0x4, RZ ;  /* 0x000000040b037810 */ /* 0x002fc80007ffe0ff */
        /* <DEDUP_REMOVED lines=44> */
[----:B--2---:R-:W2:Y:S01]  /*24f0*/  LDG.E R9, desc[UR36][R4.64+0x4] ;  /* 0x0000042404097981 */ /* 0x004ea2000c1e1900 */
[----:B------:R-:W-:-:S05]  /*2500*/  VIADD R13, R13, UR8 ;  /* 0x000000080d0d7c36 */ /* 0x000fca0008000000 */
[----:B------:R-:W-:-:S04]  /*2510*/  IADD3 R12, P0, PT, R58, R13, RZ ;  /* 0x0000000d3a0c7210 */ /* 0x000fc80007f1e0ff */
[----:B------:R-:W-:Y:S02]  /*2520*/  LEA.HI.X.SX32 R31, R13, R6, 0x1, P0 ;  /* 0x000000060d1f7211 */ /* 0x000fe400000f0eff */
[----:B------:R-:W-:Y:S01]  /*2530*/  LEA R8, P0, R12, UR4, 0x2 ;  /* 0x000000040c087c11 */ /* 0x000fe2000f8010ff */
[----:B---3--:R-:W-:Y:S01]  /*2540*/  FMUL R10, R10, UR7 ;  /* 0x000000070a0a7c20 */ /* 0x008fe20008400000 */
[----:B--2---:R-:W-:-:S03]  /*2550*/  FMUL R13, R9, UR7 ;  /* 0x00000007090d7c20 */ /* 0x004fc60008400000 */
[----:B------:R-:W-:Y:S01]  /*2560*/  FFMA R29, R29, UR6, R10 ;  /* 0x000000061d1d7c23 */ /* 0x000fe2000800000a */
[----:B------:R-:W-:Y:S01]  /*2570*/  LEA.HI.X R9, R12, UR5, R31, 0x2, P0 ;  /* 0x000000050c097c11 */ /* 0x000fe200080f141f */
[----:B------:R-:W-:-:S03]  /*2580*/  FFMA R13, R26, UR6, R13 ;  /* 0x000000061a0d7c23 */ /* 0x000fc6000800000d */
[----:B------:R-:W-:Y:S04]  /*2590*/  STG.E desc[UR36][R4.64], R29 ;  /* 0x0000001d04007986 */ /* 0x000fe8000c101924 */
[----:B------:R2:W-:Y:S04]  /*25a0*/  STG.E desc[UR36][R4.64+0x4], R13 ;  /* 0x0000040d04007986 */ /* 0x0005e8000c101924 */
[----:B-1----:R-:W3:Y:S01]  /*25b0*/  LDG.E R3, desc[UR36][R8.64] ;  /* 0x0000002408037981 */ /* 0x002ee2000c1e1900 */
        /* <DEDUP_REMOVED lines=46> */
[----:B--2---:R-:W-:-:S04]  /*28a0*/  IADD3 R9, P0, PT, R58, R11, RZ ;  /* 0x0000000b3a097210 */ /* 0x004fc80007f1e0ff */
        /* <DEDUP_REMOVED lines=62> */
[----:B------:R-:W-:-:S04]  /*2c90*/  IADD3 R58, P0, PT, R58, R11, RZ ;  /* 0x0000000b3a3a7210 */ /* 0x000fc80007f1e0ff */
[----:B------:R-:W-:Y:S02]  /*2ca0*/  LEA.HI.X.SX32 R11, R11, R6, 0x1, P0 ;  /* 0x000000060b0b7211 */ /* 0x000fe400000f0eff */
[----:B-1----:R-:W-:-:S04]  /*2cb0*/  LEA R2, P0, R58, UR4, 0x2 ;  /* 0x000000043a027c11 */ /* 0x002fc8000f8010ff */
[----:B------:R-:W-:Y:S01]  /*2cc0*/  LEA.HI.X R3, R58, UR5, R11, 0x2, P0 ;  /* 0x000000053a037c11 */ /* 0x000fe200080f140b */
[----:B---3--:R-:W-:-:S04]  /*2cd0*/  FMUL R10, R10, UR7 ;  /* 0x000000070a0a7c20 */ /* 0x008fc80008400000 */
[----:B------:R-:W-:-:S05]  /*2ce0*/  FFMA R15, R15, UR6, R10 ;  /* 0x000000060f0f7c23 */ /* 0x000fca000800000a */
[----:B------:R-:W-:Y:S04]  /*2cf0*/  STG.E desc[UR36][R8.64], R15 ;  /* 0x0000000f08007986 */ /* 0x000fe8000c101924 */
[----:B------:R-:W2:Y:S02]  /*2d00*/  LDG.E R6, desc[UR36][R2.64] ;  /* 0x0000002402067981 */ /* 0x000ea4000c1e1900 */
[----:B--2---:R-:W-:-:S04]  /*2d10*/  FMUL R5, R6, UR7 ;  /* 0x0000000706057c20 */ /* 0x004fc80008400000 */
[----:B------:R-:W-:-:S05]  /*2d20*/  FFMA R5, R0, UR6, R5 ;  /* 0x0000000600057c23 */ /* 0x000fca0008000005 */
[----:B------:R-:W-:Y:S01]  /*2d30*/  STG.E desc[UR36][R2.64], R5 ;  /* 0x0000000502007986 */ /* 0x000fe2000c101924 */
[----:B------:R-:W-:Y:S05]  /*2d40*/  EXIT ;  /* 0x000000000000794d */ /* 0x000fea0003800000 */
.L_x_4:
[----:B------:R-:W-:-:S00]  /*2d50*/  BRA `(.L_x_4) ;  /* 0xfffffffc00fc7947 */ /* 0x000fc0000383ffff */
[----:B------:R-:W-:-:S00]  /*2d60*/  NOP ;  /* 0x0000000000007918 */ /* 0x000fc00000000000 */
        /* <DEDUP_REMOVED lines=9> */
.L_x_5:


//--------------------- .nv.global.init           --------------------------
	.section	.nv.global.init,"aw",@progbits
.nv.global.init:
	.type		$str,@object
	.size		$str,($str$1 - $str)
$str:
        /*0000*/ 	.byte	0x62, 0x6c, 0x6f, 0x63, 0x6b, 0x44, 0x69, 0x6d, 0x2e, 0x78, 0x20, 0x3d, 0x3d, 0x20, 0x6e, 0x75
        /*0010*/ 	.byte	0x6d, 0x54, 0x68, 0x72, 0x65, 0x61, 0x64, 0x73, 0x00
	.type		$str$1,@object
	.size		$str$1,(__unnamed_1 - $str$1)
$str$1:
        /*0019*/ 	.byte	0x2f, 0x74, 0x6d, 0x70, 0x2f, 0x73, 0x61, 0x73, 0x73, 0x5f, 0x63, 0x75, 0x5f, 0x38, 0x76, 0x30
        /*0029*/ 	.byte	0x33, 0x6f, 0x6a, 0x37, 0x70, 0x2f, 0x6b, 0x2e, 0x63, 0x75, 0x00
	.type		__unnamed_1,@object
	.size		__unnamed_1,(.L_0 - __unnamed_1)
__unnamed_1:
        /*0034*/ 	.byte	0x76, 0x6f, 0x69, 0x64, 0x20, 0x62, 0x6c, 0x6f, 0x63, 0x6b, 0x54, 0x69, 0x6c, 0x65, 0x32, 0x44
        /*0044*/ 	.byte	0x28, 0x69, 0x6e, 0x74, 0x2c, 0x20, 0x69, 0x6e, 0x74, 0x2c, 0x20, 0x69, 0x6e, 0x74, 0x2c, 0x20
        /*0054*/ 	.byte	0x66, 0x6c, 0x6f, 0x61, 0x74, 0x20, 0x2a, 0x2c, 0x20, 0x66, 0x6c, 0x6f, 0x61, 0x74, 0x20, 0x2a
        /*0064*/ 	.byte	0x2c, 0x20, 0x66, 0x6c, 0x6f, 0x61, 0x74, 0x20, 0x2a, 0x2c, 0x20, 0x66, 0x6c, 0x6f, 0x61, 0x74
        /*0074*/ 	.byte	0x2c, 0x20, 0x66, 0x6c, 0x6f, 0x61, 0x74, 0x29, 0x20, 0x5b, 0x77, 0x69, 0x74, 0x68, 0x20, 0x69
        /*0084*/ 	.byte	0x6e, 0x74, 0x20, 0x42, 0x4d, 0x20, 0x3d, 0x20, 0x31, 0x32, 0x38, 0x3b, 0x20, 0x69, 0x6e, 0x74
        /*0094*/ 	.byte	0x20, 0x42, 0x4e, 0x20, 0x3d, 0x20, 0x31, 0x32, 0x38, 0x3b, 0x20, 0x69, 0x6e, 0x74, 0x20, 0x54
        /*00a4*/ 	.byte	0x4e, 0x20, 0x3d, 0x20, 0x38, 0x3b, 0x20, 0x69, 0x6e, 0x74, 0x20, 0x54, 0x4d, 0x20, 0x3d, 0x20
        /*00b4*/ 	.byte	0x38, 0x3b, 0x20, 0x69, 0x6e, 0x74, 0x20, 0x42, 0x4b, 0x20, 0x3d, 0x20, 0x38, 0x5d, 0x00
.L_0:


//--------------------- .nv.shared._Z11blockTile2DILi128ELi128ELi8ELi8ELi8EEviiiPfS0_S0_ff --------------------------
	.section	.nv.shared._Z11blockTile2DILi128ELi128ELi8ELi8ELi8EEviiiPfS0_S0_ff,"aw",@nobits
	.sectionflags	@""
	.align	4
.nv.shared._Z11blockTile2DILi128ELi128ELi8ELi8ELi8EEviiiPfS0_S0_ff:
	.zero		9216


//--------------------- .nv.shared.reserved.0     --------------------------
	.section	.nv.shared.reserved.0,"aw",@nobits
	.weak		__nv_reservedSMEM_offset_0_alias
	.size		__nv_reservedSMEM_offset_0_alias, 0, 64
	.other		__nv_reservedSMEM_offset_0_alias,@"STO_CUDA_RESERVED_SHARED STV_DEFAULT"
__nv_reservedSMEM_offset_0_alias:
	.zero		0
	.zero		64


//--------------------- .nv.constant0._Z11blockTile2DILi128ELi128ELi8ELi8ELi8EEviiiPfS0_S0_ff --------------------------
	.section	.nv.constant0._Z11blockTile2DILi128ELi128ELi8ELi8ELi8EEviiiPfS0_S0_ff,"a",@progbits
	.sectionflags	@""
	.align	4
.nv.constant0._Z11blockTile2DILi128ELi128ELi8ELi8ELi8EEviiiPfS0_S0_ff:
	.zero		944


//--------------------- SYMBOLS --------------------------

	.type		.nv.reservedSmem.offset0,@object
	.size		.nv.reservedSmem.offset0,0x4
	.type		.nv.reservedSmem.cap,@object
	.size		.nv.reservedSmem.cap,0x4
	.type		__assertfail,@function
